//
// Generated by NVIDIA NVVM Compiler
//
// Compiler Build ID: CL-36424714
// Cuda compilation tools, release 13.0, V13.0.88
// Based on NVVM 20.0.0
//

.version 9.0
.target sm_100
.address_size 64

	// .globl	cosineSimilarity
.extern .shared .align 16 .b8 sharedQuery[];

.visible .entry cosineSimilarity(
	.param .u64 .ptr .align 1 cosineSimilarity_param_0,
	.param .u64 .ptr .align 1 cosineSimilarity_param_1,
	.param .u64 .ptr .align 1 cosineSimilarity_param_2,
	.param .u32 cosineSimilarity_param_3,
	.param .u32 cosineSimilarity_param_4
)
{
	.reg .pred 	%p<12>;
	.reg .b32 	%r<31>;
	.reg .b32 	%f<141>;
	.reg .b64 	%rd<28>;

	ld.param.u64 	%rd8, [cosineSimilarity_param_0];
	ld.param.u64 	%rd9, [cosineSimilarity_param_1];
	ld.param.u64 	%rd7, [cosineSimilarity_param_2];
	ld.param.u32 	%r17, [cosineSimilarity_param_3];
	ld.param.u32 	%r16, [cosineSimilarity_param_4];
	cvta.to.global.u64 	%rd1, %rd9;
	cvta.to.global.u64 	%rd2, %rd8;
	mov.u32 	%r18, %ctaid.x;
	mov.u32 	%r19, %ntid.x;
	mov.u32 	%r20, %tid.x;
	mad.lo.s32 	%r1, %r18, %r19, %r20;
	setp.ge.s32 	%p1, %r1, %r17;
	@%p1 bra 	$L__BB0_16;
	setp.lt.s32 	%p2, %r16, 1;
	mov.f32 	%f137, 0f00000000;
	mov.f32 	%f138, %f137;
	mov.f32 	%f139, %f137;
	@%p2 bra 	$L__BB0_13;
	mul.lo.s32 	%r2, %r16, %r1;
	and.b32  	%r3, %r16, 7;
	setp.lt.u32 	%p3, %r16, 8;
	mov.f32 	%f139, 0f00000000;
	mov.b32 	%r29, 0;
	mov.f32 	%f138, %f139;
	mov.f32 	%f137, %f139;
	@%p3 bra 	$L__BB0_5;
	and.b32  	%r29, %r16, 2147483640;
	neg.s32 	%r27, %r29;
	add.s64 	%rd3, %rd2, 16;
	add.s64 	%rd27, %rd1, 16;
	mov.f32 	%f139, 0f00000000;
	mov.u32 	%r26, %r2;
$L__BB0_4:
	.pragma "nounroll";
	mul.wide.s32 	%rd10, %r26, 4;
	add.s64 	%rd11, %rd3, %rd10;
	ld.global.f32 	%f44, [%rd11+-16];
	ld.global.f32 	%f45, [%rd27+-16];
	fma.rn.f32 	%f46, %f44, %f45, %f137;
	fma.rn.f32 	%f47, %f44, %f44, %f138;
	fma.rn.f32 	%f48, %f45, %f45, %f139;
	ld.global.f32 	%f49, [%rd11+-12];
	ld.global.f32 	%f50, [%rd27+-12];
	fma.rn.f32 	%f51, %f49, %f50, %f46;
	fma.rn.f32 	%f52, %f49, %f49, %f47;
	fma.rn.f32 	%f53, %f50, %f50, %f48;
	ld.global.f32 	%f54, [%rd11+-8];
	ld.global.f32 	%f55, [%rd27+-8];
	fma.rn.f32 	%f56, %f54, %f55, %f51;
	fma.rn.f32 	%f57, %f54, %f54, %f52;
	fma.rn.f32 	%f58, %f55, %f55, %f53;
	ld.global.f32 	%f59, [%rd11+-4];
	ld.global.f32 	%f60, [%rd27+-4];
	fma.rn.f32 	%f61, %f59, %f60, %f56;
	fma.rn.f32 	%f62, %f59, %f59, %f57;
	fma.rn.f32 	%f63, %f60, %f60, %f58;
	ld.global.f32 	%f64, [%rd11];
	ld.global.f32 	%f65, [%rd27];
	fma.rn.f32 	%f66, %f64, %f65, %f61;
	fma.rn.f32 	%f67, %f64, %f64, %f62;
	fma.rn.f32 	%f68, %f65, %f65, %f63;
	ld.global.f32 	%f69, [%rd11+4];
	ld.global.f32 	%f70, [%rd27+4];
	fma.rn.f32 	%f71, %f69, %f70, %f66;
	fma.rn.f32 	%f72, %f69, %f69, %f67;
	fma.rn.f32 	%f73, %f70, %f70, %f68;
	ld.global.f32 	%f74, [%rd11+8];
	ld.global.f32 	%f75, [%rd27+8];
	fma.rn.f32 	%f76, %f74, %f75, %f71;
	fma.rn.f32 	%f77, %f74, %f74, %f72;
	fma.rn.f32 	%f78, %f75, %f75, %f73;
	ld.global.f32 	%f79, [%rd11+12];
	ld.global.f32 	%f80, [%rd27+12];
	fma.rn.f32 	%f137, %f79, %f80, %f76;
	fma.rn.f32 	%f138, %f79, %f79, %f77;
	fma.rn.f32 	%f139, %f80, %f80, %f78;
	add.s32 	%r27, %r27, 8;
	add.s32 	%r26, %r26, 8;
	add.s64 	%rd27, %rd27, 32;
	setp.ne.s32 	%p4, %r27, 0;
	@%p4 bra 	$L__BB0_4;
$L__BB0_5:
	setp.eq.s32 	%p5, %r3, 0;
	@%p5 bra 	$L__BB0_13;
	and.b32  	%r11, %r16, 3;
	setp.lt.u32 	%p6, %r3, 4;
	@%p6 bra 	$L__BB0_8;
	add.s32 	%r22, %r29, %r2;
	mul.wide.s32 	%rd12, %r22, 4;
	add.s64 	%rd13, %rd2, %rd12;
	ld.global.f32 	%f82, [%rd13];
	mul.wide.u32 	%rd14, %r29, 4;
	add.s64 	%rd15, %rd1, %rd14;
	ld.global.f32 	%f83, [%rd15];
	fma.rn.f32 	%f84, %f82, %f83, %f137;
	fma.rn.f32 	%f85, %f82, %f82, %f138;
	fma.rn.f32 	%f86, %f83, %f83, %f139;
	ld.global.f32 	%f87, [%rd13+4];
	ld.global.f32 	%f88, [%rd15+4];
	fma.rn.f32 	%f89, %f87, %f88, %f84;
	fma.rn.f32 	%f90, %f87, %f87, %f85;
	fma.rn.f32 	%f91, %f88, %f88, %f86;
	ld.global.f32 	%f92, [%rd13+8];
	ld.global.f32 	%f93, [%rd15+8];
	fma.rn.f32 	%f94, %f92, %f93, %f89;
	fma.rn.f32 	%f95, %f92, %f92, %f90;
	fma.rn.f32 	%f96, %f93, %f93, %f91;
	ld.global.f32 	%f97, [%rd13+12];
	ld.global.f32 	%f98, [%rd15+12];
	fma.rn.f32 	%f137, %f97, %f98, %f94;
	fma.rn.f32 	%f138, %f97, %f97, %f95;
	fma.rn.f32 	%f139, %f98, %f98, %f96;
	add.s32 	%r29, %r29, 4;
$L__BB0_8:
	setp.eq.s32 	%p7, %r11, 0;
	@%p7 bra 	$L__BB0_13;
	setp.eq.s32 	%p8, %r11, 1;
	@%p8 bra 	$L__BB0_11;
	add.s32 	%r23, %r29, %r2;
	mul.wide.s32 	%rd16, %r23, 4;
	add.s64 	%rd17, %rd2, %rd16;
	ld.global.f32 	%f100, [%rd17];
	mul.wide.u32 	%rd18, %r29, 4;
	add.s64 	%rd19, %rd1, %rd18;
	ld.global.f32 	%f101, [%rd19];
	fma.rn.f32 	%f102, %f100, %f101, %f137;
	fma.rn.f32 	%f103, %f100, %f100, %f138;
	fma.rn.f32 	%f104, %f101, %f101, %f139;
	ld.global.f32 	%f105, [%rd17+4];
	ld.global.f32 	%f106, [%rd19+4];
	fma.rn.f32 	%f137, %f105, %f106, %f102;
	fma.rn.f32 	%f138, %f105, %f105, %f103;
	fma.rn.f32 	%f139, %f106, %f106, %f104;
	add.s32 	%r29, %r29, 2;
$L__BB0_11:
	and.b32  	%r24, %r16, 1;
	setp.eq.b32 	%p9, %r24, 1;
	not.pred 	%p10, %p9;
	@%p10 bra 	$L__BB0_13;
	add.s32 	%r25, %r29, %r2;
	mul.wide.s32 	%rd20, %r25, 4;
	add.s64 	%rd21, %rd2, %rd20;
	ld.global.f32 	%f107, [%rd21];
	mul.wide.u32 	%rd22, %r29, 4;
	add.s64 	%rd23, %rd1, %rd22;
	ld.global.f32 	%f108, [%rd23];
	fma.rn.f32 	%f137, %f107, %f108, %f137;
	fma.rn.f32 	%f138, %f107, %f107, %f138;
	fma.rn.f32 	%f139, %f108, %f108, %f139;
$L__BB0_13:
	sqrt.rn.f32 	%f110, %f138;
	sqrt.rn.f32 	%f111, %f139;
	mul.f32 	%f37, %f110, %f111;
	setp.lt.f32 	%p11, %f37, 0f322BCC77;
	mov.f32 	%f140, 0f00000000;
	@%p11 bra 	$L__BB0_15;
	div.rn.f32 	%f112, %f137, %f37;
	max.f32 	%f113, %f112, 0fBF800000;
	min.f32 	%f140, %f113, 0f3F800000;
$L__BB0_15:
	mov.f32 	%f114, 0f3F800000;
	sub.f32 	%f115, %f114, %f140;
	cvta.to.global.u64 	%rd24, %rd7;
	mul.wide.s32 	%rd25, %r1, 4;
	add.s64 	%rd26, %rd24, %rd25;
	st.global.f32 	[%rd26], %f115;
$L__BB0_16:
	ret;

}
	// .globl	cosineSimilarityShared
.visible .entry cosineSimilarityShared(
	.param .u64 .ptr .align 1 cosineSimilarityShared_param_0,
	.param .u64 .ptr .align 1 cosineSimilarityShared_param_1,
	.param .u64 .ptr .align 1 cosineSimilarityShared_param_2,
	.param .u32 cosineSimilarityShared_param_3,
	.param .u32 cosineSimilarityShared_param_4
)
{
	.reg .pred 	%p<14>;
	.reg .b32 	%r<51>;
	.reg .b32 	%f<140>;
	.reg .b64 	%rd<20>;

	ld.param.u64 	%rd6, [cosineSimilarityShared_param_0];
	ld.param.u64 	%rd4, [cosineSimilarityShared_param_1];
	ld.param.u64 	%rd5, [cosineSimilarityShared_param_2];
	ld.param.u32 	%r22, [cosineSimilarityShared_param_3];
	ld.param.u32 	%r23, [cosineSimilarityShared_param_4];
	cvta.to.global.u64 	%rd1, %rd6;
	mov.u32 	%r24, %ctaid.x;
	mov.u32 	%r1, %ntid.x;
	mov.u32 	%r44, %tid.x;
	mad.lo.s32 	%r3, %r24, %r1, %r44;
	setp.ge.s32 	%p1, %r44, %r23;
	@%p1 bra 	$L__BB1_3;
	cvta.to.global.u64 	%rd2, %rd4;
	mov.u32 	%r26, sharedQuery;
$L__BB1_2:
	mul.wide.s32 	%rd7, %r44, 4;
	add.s64 	%rd8, %rd2, %rd7;
	ld.global.f32 	%f37, [%rd8];
	shl.b32 	%r25, %r44, 2;
	add.s32 	%r27, %r26, %r25;
	st.shared.f32 	[%r27], %f37;
	add.s32 	%r44, %r44, %r1;
	setp.lt.s32 	%p2, %r44, %r23;
	@%p2 bra 	$L__BB1_2;
$L__BB1_3:
	bar.sync 	0;
	setp.ge.s32 	%p3, %r3, %r22;
	@%p3 bra 	$L__BB1_17;
	setp.lt.s32 	%p4, %r23, 1;
	mov.f32 	%f137, 0f00000000;
	mov.f32 	%f138, %f137;
	mov.f32 	%f139, %f137;
	@%p4 bra 	$L__BB1_16;
	mul.lo.s32 	%r6, %r23, %r3;
	and.b32  	%r7, %r23, 7;
	setp.lt.u32 	%p5, %r23, 8;
	mov.f32 	%f139, 0f00000000;
	mov.b32 	%r49, 0;
	mov.f32 	%f138, %f139;
	mov.f32 	%f137, %f139;
	@%p5 bra 	$L__BB1_8;
	and.b32  	%r49, %r23, 2147483640;
	neg.s32 	%r47, %r49;
	mov.u32 	%r30, sharedQuery;
	add.s32 	%r45, %r30, 16;
	add.s64 	%rd3, %rd1, 16;
	mov.f32 	%f139, 0f00000000;
	mov.u32 	%r46, %r6;
$L__BB1_7:
	.pragma "nounroll";
	mul.wide.s32 	%rd9, %r46, 4;
	add.s64 	%rd10, %rd3, %rd9;
	ld.global.f32 	%f42, [%rd10+-16];
	ld.shared.v4.f32 	{%f43, %f44, %f45, %f46}, [%r45+-16];
	fma.rn.f32 	%f47, %f42, %f43, %f137;
	fma.rn.f32 	%f48, %f42, %f42, %f138;
	fma.rn.f32 	%f49, %f43, %f43, %f139;
	ld.global.f32 	%f50, [%rd10+-12];
	fma.rn.f32 	%f51, %f50, %f44, %f47;
	fma.rn.f32 	%f52, %f50, %f50, %f48;
	fma.rn.f32 	%f53, %f44, %f44, %f49;
	ld.global.f32 	%f54, [%rd10+-8];
	fma.rn.f32 	%f55, %f54, %f45, %f51;
	fma.rn.f32 	%f56, %f54, %f54, %f52;
	fma.rn.f32 	%f57, %f45, %f45, %f53;
	ld.global.f32 	%f58, [%rd10+-4];
	fma.rn.f32 	%f59, %f58, %f46, %f55;
	fma.rn.f32 	%f60, %f58, %f58, %f56;
	fma.rn.f32 	%f61, %f46, %f46, %f57;
	ld.global.f32 	%f62, [%rd10];
	ld.shared.v4.f32 	{%f63, %f64, %f65, %f66}, [%r45];
	fma.rn.f32 	%f67, %f62, %f63, %f59;
	fma.rn.f32 	%f68, %f62, %f62, %f60;
	fma.rn.f32 	%f69, %f63, %f63, %f61;
	ld.global.f32 	%f70, [%rd10+4];
	fma.rn.f32 	%f71, %f70, %f64, %f67;
	fma.rn.f32 	%f72, %f70, %f70, %f68;
	fma.rn.f32 	%f73, %f64, %f64, %f69;
	ld.global.f32 	%f74, [%rd10+8];
	fma.rn.f32 	%f75, %f74, %f65, %f71;
	fma.rn.f32 	%f76, %f74, %f74, %f72;
	fma.rn.f32 	%f77, %f65, %f65, %f73;
	ld.global.f32 	%f78, [%rd10+12];
	fma.rn.f32 	%f137, %f78, %f66, %f75;
	fma.rn.f32 	%f138, %f78, %f78, %f76;
	fma.rn.f32 	%f139, %f66, %f66, %f77;
	add.s32 	%r47, %r47, 8;
	add.s32 	%r46, %r46, 8;
	add.s32 	%r45, %r45, 32;
	setp.ne.s32 	%p6, %r47, 0;
	@%p6 bra 	$L__BB1_7;
$L__BB1_8:
	setp.eq.s32 	%p7, %r7, 0;
	@%p7 bra 	$L__BB1_16;
	and.b32  	%r17, %r23, 3;
	setp.lt.u32 	%p8, %r7, 4;
	@%p8 bra 	$L__BB1_11;
	add.s32 	%r31, %r49, %r6;
	mul.wide.s32 	%rd11, %r31, 4;
	add.s64 	%rd12, %rd1, %rd11;
	ld.global.f32 	%f80, [%rd12];
	shl.b32 	%r32, %r49, 2;
	mov.u32 	%r33, sharedQuery;
	add.s32 	%r34, %r33, %r32;
	ld.shared.f32 	%f81, [%r34];
	fma.rn.f32 	%f82, %f80, %f81, %f137;
	fma.rn.f32 	%f83, %f80, %f80, %f138;
	fma.rn.f32 	%f84, %f81, %f81, %f139;
	ld.global.f32 	%f85, [%rd12+4];
	ld.shared.f32 	%f86, [%r34+4];
	fma.rn.f32 	%f87, %f85, %f86, %f82;
	fma.rn.f32 	%f88, %f85, %f85, %f83;
	fma.rn.f32 	%f89, %f86, %f86, %f84;
	ld.global.f32 	%f90, [%rd12+8];
	ld.shared.f32 	%f91, [%r34+8];
	fma.rn.f32 	%f92, %f90, %f91, %f87;
	fma.rn.f32 	%f93, %f90, %f90, %f88;
	fma.rn.f32 	%f94, %f91, %f91, %f89;
	ld.global.f32 	%f95, [%rd12+12];
	ld.shared.f32 	%f96, [%r34+12];
	fma.rn.f32 	%f137, %f95, %f96, %f92;
	fma.rn.f32 	%f138, %f95, %f95, %f93;
	fma.rn.f32 	%f139, %f96, %f96, %f94;
	add.s32 	%r49, %r49, 4;
$L__BB1_11:
	setp.eq.s32 	%p9, %r17, 0;
	@%p9 bra 	$L__BB1_16;
	setp.eq.s32 	%p10, %r17, 1;
	@%p10 bra 	$L__BB1_14;
	add.s32 	%r35, %r49, %r6;
	mul.wide.s32 	%rd13, %r35, 4;
	add.s64 	%rd14, %rd1, %rd13;
	ld.global.f32 	%f98, [%rd14];
	shl.b32 	%r36, %r49, 2;
	mov.u32 	%r37, sharedQuery;
	add.s32 	%r38, %r37, %r36;
	ld.shared.f32 	%f99, [%r38];
	fma.rn.f32 	%f100, %f98, %f99, %f137;
	fma.rn.f32 	%f101, %f98, %f98, %f138;
	fma.rn.f32 	%f102, %f99, %f99, %f139;
	ld.global.f32 	%f103, [%rd14+4];
	ld.shared.f32 	%f104, [%r38+4];
	fma.rn.f32 	%f137, %f103, %f104, %f100;
	fma.rn.f32 	%f138, %f103, %f103, %f101;
	fma.rn.f32 	%f139, %f104, %f104, %f102;
	add.s32 	%r49, %r49, 2;
$L__BB1_14:
	and.b32  	%r39, %r23, 1;
	setp.eq.b32 	%p11, %r39, 1;
	not.pred 	%p12, %p11;
	@%p12 bra 	$L__BB1_16;
	add.s32 	%r40, %r49, %r6;
	mul.wide.s32 	%rd15, %r40, 4;
	add.s64 	%rd16, %rd1, %rd15;
	ld.global.f32 	%f105, [%rd16];
	shl.b32 	%r41, %r49, 2;
	mov.u32 	%r42, sharedQuery;
	add.s32 	%r43, %r42, %r41;
	ld.shared.f32 	%f106, [%r43];
	fma.rn.f32 	%f137, %f105, %f106, %f137;
	fma.rn.f32 	%f138, %f105, %f105, %f138;
	fma.rn.f32 	%f139, %f106, %f106, %f139;
$L__BB1_16:
	sqrt.rn.f32 	%f107, %f138;
	sqrt.rn.f32 	%f108, %f139;
	mul.f32 	%f109, %f107, %f108;
	setp.lt.f32 	%p13, %f109, 0f322BCC77;
	div.rn.f32 	%f110, %f137, %f109;
	max.f32 	%f111, %f110, 0fBF800000;
	min.f32 	%f112, %f111, 0f3F800000;
	mov.f32 	%f113, 0f3F800000;
	sub.f32 	%f114, %f113, %f112;
	selp.f32 	%f115, 0f3F800000, %f114, %p13;
	cvta.to.global.u64 	%rd17, %rd5;
	mul.wide.s32 	%rd18, %r3, 4;
	add.s64 	%rd19, %rd17, %rd18;
	st.global.f32 	[%rd19], %f115;
$L__BB1_17:
	ret;

}


// ===== COMPILED SASS (sm_100) =====

	.target	sm_100

	.elftype	@"ET_EXEC"


//--------------------- .note.nv.tkinfo           --------------------------
	.section	.note.nv.tkinfo,"",@"SHT_NOTE"
	.sectionflags	@"SHF_NOTE_NV_TKINFO"
	.tkinfo
        /*0018*/ 	.word	0x00000002
        /*0030*/ 	.string	""
        /*0030*/ 	.string	"ptxas"
        /*0030*/ 	.string	"Cuda compilation tools, release 13.0, V13.0.88"
        /*0030*/ 	.string	"Build cuda_13.0.r13.0/compiler.36424714_0"
        /*0030*/ 	.string	"-arch sm_100 -m 64 "



//--------------------- .note.nv.cuinfo           --------------------------
	.section	.note.nv.cuinfo,"",@"SHT_NOTE"
	.sectionflags	@"SHF_NOTE_NV_CUINFO"
        /*0018*/ 	.short	0x0002
        /*001a*/ 	.short	0x0064
        /*001c*/ 	.short	0x0082
	.zero		2


//--------------------- .nv.info                  --------------------------
	.section	.nv.info,"",@"SHT_CUDA_INFO"
	.align	4


	//----- nvinfo : EIATTR_REGCOUNT
	.align		4
        /*0000*/ 	.byte	0x04, 0x2f
        /*0002*/ 	.short	(.L_1 - .L_0)
	.align		4
.L_0:
        /*0004*/ 	.word	index@(cosineSimilarity)
        /*0008*/ 	.word	0x00000020


	//----- nvinfo : EIATTR_FRAME_SIZE
	.align		4
.L_1:
        /*000c*/ 	.byte	0x04, 0x11
        /*000e*/ 	.short	(.L_3 - .L_2)
	.align		4
.L_2:
        /*0010*/ 	.word	index@($__internal_3_$__cuda_sm3x_div_rn_noftz_f32_slowpath)
        /*0014*/ 	.word	0x00000000


	//----- nvinfo : EIATTR_FRAME_SIZE
	.align		4
.L_3:
        /*0018*/ 	.byte	0x04, 0x11
        /*001a*/ 	.short	(.L_5 - .L_4)
	.align		4
.L_4:
        /*001c*/ 	.word	index@($__internal_2_$__cuda_sm20_sqrt_rn_f32_slowpath)
        /*0020*/ 	.word	0x00000000


	//----- nvinfo : EIATTR_FRAME_SIZE
	.align		4
.L_5:
        /*0024*/ 	.byte	0x04, 0x11
        /*0026*/ 	.short	(.L_7 - .L_6)
	.align		4
.L_6:
        /*0028*/ 	.word	index@(cosineSimilarity)
        /*002c*/ 	.word	0x00000000


	//----- nvinfo : EIATTR_REGCOUNT
	.align		4
.L_7:
        /*0030*/ 	.byte	0x04, 0x2f
        /*0032*/ 	.short	(.L_9 - .L_8)
	.align		4
.L_8:
        /*0034*/ 	.word	index@(cosineSimilarityShared)
        /*0038*/ 	.word	0x00000020


	//----- nvinfo : EIATTR_FRAME_SIZE
	.align		4
.L_9:
        /*003c*/ 	.byte	0x04, 0x11
        /*003e*/ 	.short	(.L_11 - .L_10)
	.align		4
.L_10:
        /*0040*/ 	.word	index@($__internal_1_$__cuda_sm3x_div_rn_noftz_f32_slowpath)
        /*0044*/ 	.word	0x00000000


	//----- nvinfo : EIATTR_FRAME_SIZE
	.align		4
.L_11:
        /*0048*/ 	.byte	0x04, 0x11
        /*004a*/ 	.short	(.L_13 - .L_12)
	.align		4
.L_12:
        /*004c*/ 	.word	index@($__internal_0_$__cuda_sm20_sqrt_rn_f32_slowpath)
        /*0050*/ 	.word	0x00000000


	//----- nvinfo : EIATTR_FRAME_SIZE
	.align		4
.L_13:
        /*0054*/ 	.byte	0x04, 0x11
        /*0056*/ 	.short	(.L_15 - .L_14)
	.align		4
.L_14:
        /*0058*/ 	.word	index@(cosineSimilarityShared)
        /*005c*/ 	.word	0x00000000


	//----- nvinfo : EIATTR_MIN_STACK_SIZE
	.align		4
.L_15:
        /*0060*/ 	.byte	0x04, 0x12
        /*0062*/ 	.short	(.L_17 - .L_16)
	.align		4
.L_16:
        /*0064*/ 	.word	index@(cosineSimilarityShared)
        /*0068*/ 	.word	0x00000000


	//----- nvinfo : EIATTR_MIN_STACK_SIZE
	.align		4
.L_17:
        /*006c*/ 	.byte	0x04, 0x12
        /*006e*/ 	.short	(.L_19 - .L_18)
	.align		4
.L_18:
        /*0070*/ 	.word	index@(cosineSimilarity)
        /*0074*/ 	.word	0x00000000
.L_19:


//--------------------- .nv.compat                --------------------------
	.section	.nv.compat,"",@"SHT_CUDA_COMPAT_INFO"
	.align	4
        /*0000*/ 	.byte	0x02, 0x09, 0x00, 0x00, 0x02, 0x02, 0x01, 0x00, 0x02, 0x05, 0x05, 0x00, 0x03, 0x07, 0x01, 0x01
        /*0010*/ 	.byte	0x02, 0x03, 0x00, 0x00, 0x02, 0x06, 0x01, 0x00, 0x04, 0x0b, 0x08, 0x00, 0x01, 0x00, 0x00, 0x00
        /*0020*/ 	.byte	0x00, 0x00, 0x00, 0x00


//--------------------- .nv.info.cosineSimilarityShared --------------------------
	.section	.nv.info.cosineSimilarityShared,"",@"SHT_CUDA_INFO"
	.sectionflags	@""
	.align	4


	//----- nvinfo : EIATTR_CUDA_API_VERSION
	.align		4
        /*0000*/ 	.byte	0x04, 0x37
        /*0002*/ 	.short	(.L_21 - .L_20)
.L_20:
        /*0004*/ 	.word	0x00000082


	//----- nvinfo : EIATTR_KPARAM_INFO
	.align		4
.L_21:
        /*0008*/ 	.byte	0x04, 0x17
        /*000a*/ 	.short	(.L_23 - .L_22)
.L_22:
        /*000c*/ 	.word	0x00000000
        /*0010*/ 	.short	0x0004
        /*0012*/ 	.short	0x001c
        /*0014*/ 	.byte	0x00, 0xf0, 0x11, 0x00


	//----- nvinfo : EIATTR_KPARAM_INFO
	.align		4
.L_23:
        /*0018*/ 	.byte	0x04, 0x17
        /*001a*/ 	.short	(.L_25 - .L_24)
.L_24:
        /*001c*/ 	.word	0x00000000
        /*0020*/ 	.short	0x0003
        /*0022*/ 	.short	0x0018
        /*0024*/ 	.byte	0x00, 0xf0, 0x11, 0x00


	//----- nvinfo : EIATTR_KPARAM_INFO
	.align		4
.L_25:
        /*0028*/ 	.byte	0x04, 0x17
        /*002a*/ 	.short	(.L_27 - .L_26)
.L_26:
        /*002c*/ 	.word	0x00000000
        /*0030*/ 	.short	0x0002
        /*0032*/ 	.short	0x0010
        /*0034*/ 	.byte	0x00, 0xf5, 0x21, 0x00


	//----- nvinfo : EIATTR_KPARAM_INFO
	.align		4
.L_27:
        /*0038*/ 	.byte	0x04, 0x17
        /*003a*/ 	.short	(.L_29 - .L_28)
.L_28:
        /*003c*/ 	.word	0x00000000
        /*0040*/ 	.short	0x0001
        /*0042*/ 	.short	0x0008
        /*0044*/ 	.byte	0x00, 0xf5, 0x21, 0x00


	//----- nvinfo : EIATTR_KPARAM_INFO
	.align		4
.L_29:
        /*0048*/ 	.byte	0x04, 0x17
        /*004a*/ 	.short	(.L_31 - .L_30)
.L_30:
        /*004c*/ 	.word	0x00000000
        /*0050*/ 	.short	0x0000
        /*0052*/ 	.short	0x0000
        /*0054*/ 	.byte	0x00, 0xf5, 0x21, 0x00


	//----- nvinfo : EIATTR_SPARSE_MMA_MASK
	.align		4
.L_31:
        /*0058*/ 	.byte	0x03, 0x50
        /*005a*/ 	.short	0x0000


	//----- nvinfo : EIATTR_MAXREG_COUNT
	.align		4
        /*005c*/ 	.byte	0x03, 0x1b
        /*005e*/ 	.short	0x00ff


	//----- nvinfo : EIATTR_NUM_BARRIERS
	.align		4
        /*0060*/ 	.byte	0x02, 0x4c
        /*0062*/ 	.byte	0x01
	.zero		1


	//----- nvinfo : EIATTR_MERCURY_ISA_VERSION
	.align		4
        /*0064*/ 	.byte	0x03, 0x5f
        /*0066*/ 	.short	0x0101


	//----- nvinfo : EIATTR_VRC_CTA_INIT_COUNT
	.align		4
        /*0068*/ 	.byte	0x02, 0x4a
	.zero		1
	.zero		1


	//----- nvinfo : EIATTR_EXIT_INSTR_OFFSETS
	.align		4
        /*006c*/ 	.byte	0x04, 0x1c
        /*006e*/ 	.short	(.L_33 - .L_32)


	//   ....[0]....
.L_32:
        /*0070*/ 	.word	0x00000190


	//   ....[1]....
        /*0074*/ 	.word	0x00000d10


	//----- nvinfo : EIATTR_CRS_STACK_SIZE
	.align		4
.L_33:
        /*0078*/ 	.byte	0x04, 0x1e
        /*007a*/ 	.short	(.L_35 - .L_34)
.L_34:
        /*007c*/ 	.word	0x00000000


	//----- nvinfo : EIATTR_CBANK_PARAM_SIZE
	.align		4
.L_35:
        /*0080*/ 	.byte	0x03, 0x19
        /*0082*/ 	.short	0x0020


	//----- nvinfo : EIATTR_PARAM_CBANK
	.align		4
        /*0084*/ 	.byte	0x04, 0x0a
        /*0086*/ 	.short	(.L_37 - .L_36)
	.align		4
.L_36:
        /*0088*/ 	.word	index@(.nv.constant0.cosineSimilarityShared)
        /*008c*/ 	.short	0x0380
        /*008e*/ 	.short	0x0020


	//----- nvinfo : EIATTR_SW_WAR
	.align		4
.L_37:
        /*0090*/ 	.byte	0x04, 0x36
        /*0092*/ 	.short	(.L_39 - .L_38)
.L_38:
        /*0094*/ 	.word	0x00000008
.L_39:


//--------------------- .nv.info.cosineSimilarity --------------------------
	.section	.nv.info.cosineSimilarity,"",@"SHT_CUDA_INFO"
	.sectionflags	@""
	.align	4


	//----- nvinfo : EIATTR_CUDA_API_VERSION
	.align		4
        /*0000*/ 	.byte	0x04, 0x37
        /*0002*/ 	.short	(.L_41 - .L_40)
.L_40:
        /*0004*/ 	.word	0x00000082


	//----- nvinfo : EIATTR_KPARAM_INFO
	.align		4
.L_41:
        /*0008*/ 	.byte	0x04, 0x17
        /*000a*/ 	.short	(.L_43 - .L_42)
.L_42:
        /*000c*/ 	.word	0x00000000
        /*0010*/ 	.short	0x0004
        /*0012*/ 	.short	0x001c
        /*0014*/ 	.byte	0x00, 0xf0, 0x11, 0x00


	//----- nvinfo : EIATTR_KPARAM_INFO
	.align		4
.L_43:
        /*0018*/ 	.byte	0x04, 0x17
        /*001a*/ 	.short	(.L_45 - .L_44)
.L_44:
        /*001c*/ 	.word	0x00000000
        /*0020*/ 	.short	0x0003
        /*0022*/ 	.short	0x0018
        /*0024*/ 	.byte	0x00, 0xf0, 0x11, 0x00


	//----- nvinfo : EIATTR_KPARAM_INFO
	.align		4
.L_45:
        /*0028*/ 	.byte	0x04, 0x17
        /*002a*/ 	.short	(.L_47 - .L_46)
.L_46:
        /*002c*/ 	.word	0x00000000
        /*0030*/ 	.short	0x0002
        /*0032*/ 	.short	0x0010
        /*0034*/ 	.byte	0x00, 0xf5, 0x21, 0x00


	//----- nvinfo : EIATTR_KPARAM_INFO
	.align		4
.L_47:
        /*0038*/ 	.byte	0x04, 0x17
        /*003a*/ 	.short	(.L_49 - .L_48)
.L_48:
        /*003c*/ 	.word	0x00000000
        /*0040*/ 	.short	0x0001
        /*0042*/ 	.short	0x0008
        /*0044*/ 	.byte	0x00, 0xf5, 0x21, 0x00


	//----- nvinfo : EIATTR_KPARAM_INFO
	.align		4
.L_49:
        /*0048*/ 	.byte	0x04, 0x17
        /*004a*/ 	.short	(.L_51 - .L_50)
.L_50:
        /*004c*/ 	.word	0x00000000
        /*0050*/ 	.short	0x0000
        /*0052*/ 	.short	0x0000
        /*0054*/ 	.byte	0x00, 0xf5, 0x21, 0x00


	//----- nvinfo : EIATTR_SPARSE_MMA_MASK
	.align		4
.L_51:
        /*0058*/ 	.byte	0x03, 0x50
        /*005a*/ 	.short	0x0000


	//----- nvinfo : EIATTR_MAXREG_COUNT
	.align		4
        /*005c*/ 	.byte	0x03, 0x1b
        /*005e*/ 	.short	0x00ff


	//----- nvinfo : EIATTR_MERCURY_ISA_VERSION
	.align		4
        /*0060*/ 	.byte	0x03, 0x5f
        /*0062*/ 	.short	0x0101


	//----- nvinfo : EIATTR_VRC_CTA_INIT_COUNT
	.align		4
        /*0064*/ 	.byte	0x02, 0x4a
	.zero		1
	.zero		1


	//----- nvinfo : EIATTR_EXIT_INSTR_OFFSETS
	.align		4
        /*0068*/ 	.byte	0x04, 0x1c
        /*006a*/ 	.short	(.L_53 - .L_52)


	//   ....[0]....
.L_52:
        /*006c*/ 	.word	0x00000070


	//   ....[1]....
        /*0070*/ 	.word	0x00000c60


	//----- nvinfo : EIATTR_CRS_STACK_SIZE
	.align		4
.L_53:
        /*0074*/ 	.byte	0x04, 0x1e
        /*0076*/ 	.short	(.L_55 - .L_54)
.L_54:
        /*0078*/ 	.word	0x00000000


	//----- nvinfo : EIATTR_CBANK_PARAM_SIZE
	.align		4
.L_55:
        /*007c*/ 	.byte	0x03, 0x19
        /*007e*/ 	.short	0x0020


	//----- nvinfo : EIATTR_PARAM_CBANK
	.align		4
        /*0080*/ 	.byte	0x04, 0x0a
        /*0082*/ 	.short	(.L_57 - .L_56)
	.align		4
.L_56:
        /*0084*/ 	.word	index@(.nv.constant0.cosineSimilarity)
        /*0088*/ 	.short	0x0380
        /*008a*/ 	.short	0x0020


	//----- nvinfo : EIATTR_SW_WAR
	.align		4
.L_57:
        /*008c*/ 	.byte	0x04, 0x36
        /*008e*/ 	.short	(.L_59 - .L_58)
.L_58:
        /*0090*/ 	.word	0x00000008
.L_59:


//--------------------- .nv.callgraph             --------------------------
	.section	.nv.callgraph,"",@"SHT_CUDA_CALLGRAPH"
	.align	4
	.sectionentsize	8
	.align		4
        /*0000*/ 	.word	0x00000000
	.align		4
        /*0004*/ 	.word	0xffffffff
	.align		4
        /*0008*/ 	.word	0x00000000
	.align		4
        /*000c*/ 	.word	0xfffffffe
	.align		4
        /*0010*/ 	.word	0x00000000
	.align		4
        /*0014*/ 	.word	0xfffffffd
	.align		4
        /*0018*/ 	.word	0x00000000
	.align		4
        /*001c*/ 	.word	0xfffffffc


//--------------------- .text.cosineSimilarityShared --------------------------
	.section	.text.cosineSimilarityShared,"ax",@progbits
	.align	128
        .global         cosineSimilarityShared
        .type           cosineSimilarityShared,@function
        .size           cosineSimilarityShared,(.L_x_56 - cosineSimilarityShared)
        .other          cosineSimilarityShared,@"STO_CUDA_ENTRY STV_DEFAULT"
cosineSimilarityShared:
.text.cosineSimilarityShared:
[----:B------:R-:W-:Y:S01]  /*0000*/  LDC R1, c[0x0][0x37c] ;  /* 0x0000df00ff017b82 */ /* 0x000fe20000000800 */
[----:B------:R-:W0:Y:S07]  /*0010*/  S2R R0, SR_TID.X ;  /* 0x0000000000007919 */ /* 0x000e2e0000002100 */
[----:B------:R-:W0:Y:S01]  /*0020*/  LDC R13, c[0x0][0x39c] ;  /* 0x0000e700ff0d7b82 */ /* 0x000e220000000800 */
[----:B------:R-:W1:Y:S01]  /*0030*/  LDCU.64 UR10, c[0x0][0x358] ;  /* 0x00006b00ff0a77ac */ /* 0x000e620008000a00 */
[----:B------:R-:W-:Y:S06]  /*0040*/  BSSY.RECONVERGENT B0, `(.L_x_0) ;  /* 0x0000011000007945 */ /* 0x000fec0003800200 */
[----:B------:R-:W2:Y:S08]  /*0050*/  S2UR UR4, SR_CTAID.X ;  /* 0x00000000000479c3 */ /* 0x000eb00000002500 */
[----:B------:R-:W2:Y:S01]  /*0060*/  LDC R11, c[0x0][0x360] ;  /* 0x0000d800ff0b7b82 */ /* 0x000ea20000000800 */
[----:B0-----:R-:W-:Y:S01]  /*0070*/  ISETP.GE.AND P0, PT, R0, R13, PT ;  /* 0x0000000d0000720c */ /* 0x001fe20003f06270 */
[----:B--2---:R-:W-:-:S12]  /*0080*/  IMAD R12, R11, UR4, R0 ;  /* 0x000000040b0c7c24 */ /* 0x004fd8000f8e0200 */
[----:B-1----:R-:W-:Y:S05]  /*0090*/  @P0 BRA `(.L_x_1) ;  /* 0x00000000002c0947 */ /* 0x002fea0003800000 */
[----:B------:R-:W0:Y:S01]  /*00a0*/  S2R R7, SR_CgaCtaId ;  /* 0x0000000000077919 */ /* 0x000e220000008800 */
[----:B------:R-:W1:Y:S01]  /*00b0*/  LDC.64 R4, c[0x0][0x388] ;  /* 0x0000e200ff047b82 */ /* 0x000e620000000a00 */
[----:B------:R-:W-:-:S04]  /*00c0*/  MOV R2, 0x400 ;  /* 0x0000040000027802 */ /* 0x000fc80000000f00 */
[----:B0-----:R-:W-:-:S07]  /*00d0*/  LEA R7, R7, R2, 0x18 ;  /* 0x0000000207077211 */ /* 0x001fce00078ec0ff */
.L_x_2:
[----:B01----:R-:W-:-:S06]  /*00e0*/  IMAD.WIDE R2, R0, 0x4, R4 ;  /* 0x0000000400027825 */ /* 0x003fcc00078e0204 */
[----:B------:R-:W2:Y:S01]  /*00f0*/  LDG.E R2, desc[UR10][R2.64] ;  /* 0x0000000a02027981 */ /* 0x000ea2000c1e1900 */
[----:B------:R-:W-:Y:S01]  /*0100*/  LEA R9, R0, R7, 0x2 ;  /* 0x0000000700097211 */ /* 0x000fe200078e10ff */
[----:B------:R-:W-:-:S05]  /*0110*/  IMAD.IADD R0, R11, 0x1, R0 ;  /* 0x000000010b007824 */ /* 0x000fca00078e0200 */
[----:B------:R-:W-:Y:S01]  /*0120*/  ISETP.GE.AND P0, PT, R0, R13, PT ;  /* 0x0000000d0000720c */ /* 0x000fe20003f06270 */
[----:B--2---:R0:W-:-:S12]  /*0130*/  STS [R9], R2 ;  /* 0x0000000209007388 */ /* 0x0041d80000000800 */
[----:B------:R-:W-:Y:S05]  /*0140*/  @!P0 BRA `(.L_x_2) ;  /* 0xfffffffc00e48947 */ /* 0x000fea000383ffff */
.L_x_1:
[----:B------:R-:W-:Y:S05]  /*0150*/  BSYNC.RECONVERGENT B0 ;  /* 0x0000000000007941 */ /* 0x000fea0003800200 */
.L_x_0:
[----:B------:R-:W1:Y:S01]  /*0160*/  LDCU UR4, c[0x0][0x398] ;  /* 0x00007300ff0477ac */ /* 0x000e620008000800 */
[----:B------:R-:W-:Y:S01]  /*0170*/  BAR.SYNC.DEFER_BLOCKING 0x0 ;  /* 0x0000000000007b1d */ /* 0x000fe20000010000 */
[----:B-1----:R-:W-:-:S13]  /*0180*/  ISETP.GE.AND P0, PT, R12, UR4, PT ;  /* 0x000000040c007c0c */ /* 0x002fda000bf06270 */
[----:B------:R-:W-:Y:S05]  /*0190*/  @P0 EXIT ;  /* 0x000000000000094d */ /* 0x000fea0003800000 */
[----:B------:R-:W-:Y:S01]  /*01a0*/  ISETP.GE.AND P0, PT, R13, 0x1, PT ;  /* 0x000000010d00780c */ /* 0x000fe20003f06270 */
[----:B------:R-:W-:Y:S02]  /*01b0*/  HFMA2 R11, -RZ, RZ, 0, 0 ;  /* 0x00000000ff0b7431 */ /* 0x000fe400000001ff */
[----:B------:R-:W-:Y:S01]  /*01c0*/  IMAD.MOV.U32 R14, RZ, RZ, RZ ;  /* 0x000000ffff0e7224 */ /* 0x000fe200078e00ff */
[----:B0-----:R-:W-:-:S09]  /*01d0*/  MOV R9, RZ ;  /* 0x000000ff00097202 */ /* 0x001fd20000000f00 */
[----:B------:R-:W-:Y:S05]  /*01e0*/  @!P0 BRA `(.L_x_3) ;  /* 0x0000000400f88947 */ /* 0x000fea0003800000 */
[C---:B------:R-:W-:Y:S01]  /*01f0*/  ISETP.GE.U32.AND P0, PT, R13.reuse, 0x8, PT ;  /* 0x000000080d00780c */ /* 0x040fe20003f06070 */
[----:B------:R-:W-:Y:S01]  /*0200*/  IMAD R15, R12, R13, RZ ;  /* 0x0000000d0c0f7224 */ /* 0x000fe200078e02ff */
[----:B------:R-:W-:Y:S01]  /*0210*/  LOP3.LUT R26, R13, 0x7, RZ, 0xc0, !PT ;  /* 0x000000070d1a7812 */ /* 0x000fe200078ec0ff */
[----:B------:R-:W-:Y:S01]  /*0220*/  IMAD.MOV.U32 R9, RZ, RZ, RZ ;  /* 0x000000ffff097224 */ /* 0x000fe200078e00ff */
[----:B------:R-:W-:Y:S01]  /*0230*/  MOV R0, RZ ;  /* 0x000000ff00007202 */ /* 0x000fe20000000f00 */
[----:B------:R-:W-:Y:S01]  /*0240*/  IMAD.MOV.U32 R14, RZ, RZ, RZ ;  /* 0x000000ffff0e7224 */ /* 0x000fe200078e00ff */
[----:B------:R-:W-:Y:S02]  /*0250*/  ISETP.NE.AND P1, PT, R26, RZ, PT ;  /* 0x000000ff1a00720c */ /* 0x000fe40003f25270 */
[----:B------:R-:W-:-:S05]  /*0260*/  MOV R11, RZ ;  /* 0x000000ff000b7202 */ /* 0x000fca0000000f00 */
[----:B------:R-:W-:Y:S06]  /*0270*/  @!P0 BRA `(.L_x_4) ;  /* 0x0000000000d48947 */ /* 0x000fec0003800000 */
[----:B------:R-:W0:Y:S01]  /*0280*/  S2UR UR8, SR_CgaCtaId ;  /* 0x00000000000879c3 */ /* 0x000e220000008800 */
[----:B------:R-:W1:Y:S01]  /*0290*/  LDCU.64 UR6, c[0x0][0x380] ;  /* 0x00007000ff0677ac */ /* 0x000e620008000a00 */
[----:B------:R-:W-:Y:S01]  /*02a0*/  LOP3.LUT R0, R13, 0x7ffffff8, RZ, 0xc0, !PT ;  /* 0x7ffffff80d007812 */ /* 0x000fe200078ec0ff */
[----:B------:R-:W-:Y:S01]  /*02b0*/  IMAD.MOV.U32 R9, RZ, RZ, RZ ;  /* 0x000000ffff097224 */ /* 0x000fe200078e00ff */
[----:B------:R-:W-:Y:S01]  /*02c0*/  MOV R16, R15 ;  /* 0x0000000f00107202 */ /* 0x000fe20000000f00 */
[----:B------:R-:W-:Y:S02]  /*02d0*/  UMOV UR4, 0x400 ;  /* 0x0000040000047882 */ /* 0x000fe40000000000 */
[----:B------:R-:W-:Y:S01]  /*02e0*/  IMAD.MOV R25, RZ, RZ, -R0 ;  /* 0x000000ffff197224 */ /* 0x000fe200078e0a00 */
[----:B-1----:R-:W-:-:S04]  /*02f0*/  UIADD3 UR5, UP0, UPT, UR6, 0x10, URZ ;  /* 0x0000001006057890 */ /* 0x002fc8000ff1e0ff */
[----:B------:R-:W-:Y:S02]  /*0300*/  UIADD3.X UR6, UPT, UPT, URZ, UR7, URZ, UP0, !UPT ;  /* 0x00000007ff067290 */ /* 0x000fe400087fe4ff */
[----:B0-----:R-:W-:-:S04]  /*0310*/  ULEA UR4, UR8, UR4, 0x18 ;  /* 0x0000000408047291 */ /* 0x001fc8000f8ec0ff */
[----:B------:R-:W-:-:S12]  /*0320*/  UIADD3 UR4, UPT, UPT, UR4, 0x10, URZ ;  /* 0x0000001004047890 */ /* 0x000fd8000fffe0ff */
.L_x_5:
[----:B------:R-:W-:Y:S01]  /*0330*/  MOV R2, UR5 ;  /* 0x0000000500027c02 */ /* 0x000fe20008000f00 */
[----:B------:R-:W-:Y:S01]  /*0340*/  IMAD.U32 R3, RZ, RZ, UR6 ;  /* 0x00000006ff037e24 */ /* 0x000fe2000f8e00ff */
[----:B------:R-:W0:Y:S03]  /*0350*/  LDS.128 R4, [UR4+-0x10] ;  /* 0xfffff004ff047984 */ /* 0x000e260008000c00 */
[----:B------:R-:W-:-:S05]  /*0360*/  IMAD.WIDE R2, R16, 0x4, R2 ;  /* 0x0000000410027825 */ /* 0x000fca00078e0202 */
[----:B------:R-:W2:Y:S04]  /*0370*/  LDG.E R23, desc[UR10][R2.64+-0x10] ;  /* 0xfffff00a02177981 */ /* 0x000ea8000c1e1900 */
[----:B------:R-:W3:Y:S04]  /*0380*/  LDG.E R22, desc[UR10][R2.64+-0xc] ;  /* 0xfffff40a02167981 */ /* 0x000ee8000c1e1900 */
[----:B------:R-:W4:Y:S04]  /*0390*/  LDG.E R21, desc[UR10][R2.64+-0x8] ;  /* 0xfffff80a02157981 */ /* 0x000f28000c1e1900 */
[----:B------:R-:W5:Y:S04]  /*03a0*/  LDG.E R20, desc[UR10][R2.64+-0x4] ;  /* 0xfffffc0a02147981 */ /* 0x000f68000c1e1900 */
[----:B------:R-:W5:Y:S04]  /*03b0*/  LDG.E R19, desc[UR10][R2.64] ;  /* 0x0000000a02137981 */ /* 0x000f68000c1e1900 */
[----:B------:R-:W5:Y:S04]  /*03c0*/  LDG.E R18, desc[UR10][R2.64+0x4] ;  /* 0x0000040a02127981 */ /* 0x000f68000c1e1900 */
[----:B------:R-:W5:Y:S04]  /*03d0*/  LDG.E R17, desc[UR10][R2.64+0x8] ;  /* 0x0000080a02117981 */ /* 0x000f68000c1e1900 */
[----:B------:R1:W5:Y:S01]  /*03e0*/  LDG.E R24, desc[UR10][R2.64+0xc] ;  /* 0x00000c0a02187981 */ /* 0x000362000c1e1900 */
[----:B------:R-:W-:Y:S01]  /*03f0*/  IADD3 R25, PT, PT, R25, 0x8, RZ ;  /* 0x0000000819197810 */ /* 0x000fe20007ffe0ff */
[----:B------:R-:W-:-:S02]  /*0400*/  VIADD R16, R16, 0x8 ;  /* 0x0000000810107836 */ /* 0x000fc40000000000 */
[----:B0-----:R-:W-:Y:S01]  /*0410*/  FFMA R28, R4, R4, R9 ;  /* 0x00000004041c7223 */ /* 0x001fe20000000009 */
[----:B------:R-:W-:-:S03]  /*0420*/  ISETP.NE.AND P0, PT, R25, RZ, PT ;  /* 0x000000ff1900720c */ /* 0x000fc60003f05270 */
[----:B------:R-:W-:Y:S01]  /*0430*/  FFMA R29, R5, R5, R28 ;  /* 0x00000005051d7223 */ /* 0x000fe2000000001c */
[C---:B--2---:R-:W-:Y:S01]  /*0440*/  FFMA R27, R23.reuse, R4, R11 ;  /* 0x00000004171b7223 */ /* 0x044fe2000000000b */
[----:B------:R-:W-:Y:S01]  /*0450*/  FFMA R23, R23, R23, R14 ;  /* 0x0000001717177223 */ /* 0x000fe2000000000e */
[----:B------:R-:W0:Y:S01]  /*0460*/  LDS.128 R8, [UR4] ;  /* 0x00000004ff087984 */ /* 0x000e220008000c00 */
[----:B------:R-:W-:Y:S01]  /*0470*/  FFMA R14, R6, R6, R29 ;  /* 0x00000006060e7223 */ /* 0x000fe2000000001d */
[-C--:B---3--:R-:W-:Y:S01]  /*0480*/  FFMA R4, R5, R22.reuse, R27 ;  /* 0x0000001605047223 */ /* 0x088fe2000000001b */
[----:B------:R-:W-:Y:S01]  /*0490*/  FFMA R22, R22, R22, R23 ;  /* 0x0000001616167223 */ /* 0x000fe20000000017 */
[----:B------:R-:W-:Y:S01]  /*04a0*/  UIADD3 UR4, UPT, UPT, UR4, 0x20, URZ ;  /* 0x0000002004047890 */ /* 0x000fe2000fffe0ff */
[----:B-1----:R-:W-:Y:S01]  /*04b0*/  FFMA R3, R7, R7, R14 ;  /* 0x0000000707037223 */ /* 0x002fe2000000000e */
[-C--:B----4-:R-:W-:Y:S01]  /*04c0*/  FFMA R5, R6, R21.reuse, R4 ;  /* 0x0000001506057223 */ /* 0x090fe20000000004 */
[----:B------:R-:W-:-:S03]  /*04d0*/  FFMA R21, R21, R21, R22 ;  /* 0x0000001515157223 */ /* 0x000fc60000000016 */
[-C--:B-----5:R-:W-:Y:S01]  /*04e0*/  FFMA R2, R7, R20.reuse, R5 ;  /* 0x0000001407027223 */ /* 0x0a0fe20000000005 */
[----:B------:R-:W-:Y:S01]  /*04f0*/  FFMA R20, R20, R20, R21 ;  /* 0x0000001414147223 */ /* 0x000fe20000000015 */
[-C--:B0-----:R-:W-:Y:S02]  /*0500*/  FFMA R4, R8, R8.reuse, R3 ;  /* 0x0000000808047223 */ /* 0x081fe40000000003 */
[C---:B------:R-:W-:Y:S01]  /*0510*/  FFMA R3, R19.reuse, R8, R2 ;  /* 0x0000000813037223 */ /* 0x040fe20000000002 */
[----:B------:R-:W-:Y:S01]  /*0520*/  FFMA R19, R19, R19, R20 ;  /* 0x0000001313137223 */ /* 0x000fe20000000014 */
[C---:B------:R-:W-:Y:S02]  /*0530*/  FFMA R5, R9.reuse, R9, R4 ;  /* 0x0000000909057223 */ /* 0x040fe40000000004 */
[-C--:B------:R-:W-:Y:S01]  /*0540*/  FFMA R2, R9, R18.reuse, R3 ;  /* 0x0000001209027223 */ /* 0x080fe20000000003 */
[----:B------:R-:W-:Y:S01]  /*0550*/  FFMA R18, R18, R18, R19 ;  /* 0x0000001212127223 */ /* 0x000fe20000000013 */
[----:B------:R-:W-:-:S02]  /*0560*/  FFMA R4, R10, R10, R5 ;  /* 0x0000000a0a047223 */ /* 0x000fc40000000005 */
[-C--:B------:R-:W-:Y:S01]  /*0570*/  FFMA R3, R10, R17.reuse, R2 ;  /* 0x000000110a037223 */ /* 0x080fe20000000002 */
[----:B------:R-:W-:Y:S01]  /*0580*/  FFMA R17, R17, R17, R18 ;  /* 0x0000001111117223 */ /* 0x000fe20000000012 */
[C---:B------:R-:W-:Y:S02]  /*0590*/  FFMA R9, R11.reuse, R11, R4 ;  /* 0x0000000b0b097223 */ /* 0x040fe40000000004 */
[-C--:B------:R-:W-:Y:S01]  /*05a0*/  FFMA R11, R11, R24.reuse, R3 ;  /* 0x000000180b0b7223 */ /* 0x080fe20000000003 */
[----:B------:R-:W-:Y:S01]  /*05b0*/  FFMA R14, R24, R24, R17 ;  /* 0x00000018180e7223 */ /* 0x000fe20000000011 */
[----:B------:R-:W-:Y:S06]  /*05c0*/  @P0 BRA `(.L_x_5) ;  /* 0xfffffffc00580947 */ /* 0x000fec000383ffff */
.L_x_4:
[----:B------:R-:W-:Y:S05]  /*05d0*/  @!P1 BRA `(.L_x_3) ;  /* 0x0000000000fc9947 */ /* 0x000fea0003800000 */
[----:B------:R-:W-:Y:S02]  /*05e0*/  ISETP.GE.U32.AND P0, PT, R26, 0x4, PT ;  /* 0x000000041a00780c */ /* 0x000fe40003f06070 */
[----:B------:R-:W-:-:S04]  /*05f0*/  LOP3.LUT R16, R13, 0x3, RZ, 0xc0, !PT ;  /* 0x000000030d107812 */ /* 0x000fc800078ec0ff */
[----:B------:R-:W-:-:S07]  /*0600*/  ISETP.NE.AND P1, PT, R16, RZ, PT ;  /* 0x000000ff1000720c */ /* 0x000fce0003f25270 */
[----:B------:R-:W-:Y:S06]  /*0610*/  @!P0 BRA `(.L_x_6) ;  /* 0x0000000000688947 */ /* 0x000fec0003800000 */
[----:B------:R-:W0:Y:S01]  /*0620*/  LDC.64 R6, c[0x0][0x380] ;  /* 0x0000e000ff067b82 */ /* 0x000e220000000a00 */
[----:B------:R-:W-:-:S05]  /*0630*/  IADD3 R3, PT, PT, R15, R0, RZ ;  /* 0x000000000f037210 */ /* 0x000fca0007ffe0ff */
[----:B0-----:R-:W-:-:S05]  /*0640*/  IMAD.WIDE R6, R3, 0x4, R6 ;  /* 0x0000000403067825 */ /* 0x001fca00078e0206 */
[----:B------:R-:W2:Y:S04]  /*0650*/  LDG.E R17, desc[UR10][R6.64] ;  /* 0x0000000a06117981 */ /* 0x000ea8000c1e1900 */
[----:B------:R-:W3:Y:S04]  /*0660*/  LDG.E R19, desc[UR10][R6.64+0x4] ;  /* 0x0000040a06137981 */ /* 0x000ee8000c1e1900 */
[----:B------:R-:W4:Y:S04]  /*0670*/  LDG.E R21, desc[UR10][R6.64+0x8] ;  /* 0x0000080a06157981 */ /* 0x000f28000c1e1900 */
[----:B------:R-:W5:Y:S01]  /*0680*/  LDG.E R23, desc[UR10][R6.64+0xc] ;  /* 0x00000c0a06177981 */ /* 0x000f62000c1e1900 */
[----:B------:R-:W-:Y:S01]  /*0690*/  MOV R2, 0x400 ;  /* 0x0000040000027802 */ /* 0x000fe20000000f00 */
[----:B------:R-:W0:Y:S03]  /*06a0*/  S2R R3, SR_CgaCtaId ;  /* 0x0000000000037919 */ /* 0x000e260000008800 */
[----:B0-----:R-:W-:-:S05]  /*06b0*/  LEA R3, R3, R2, 0x18 ;  /* 0x0000000203037211 */ /* 0x001fca00078ec0ff */
[C---:B------:R-:W-:Y:S01]  /*06c0*/  IMAD R8, R0.reuse, 0x4, R3 ;  /* 0x0000000400087824 */ /* 0x040fe200078e0203 */
[----:B------:R-:W-:-:S04]  /*06d0*/  IADD3 R0, PT, PT, R0, 0x4, RZ ;  /* 0x0000000400007810 */ /* 0x000fc80007ffe0ff */
[----:B------:R-:W0:Y:S04]  /*06e0*/  LDS.64 R2, [R8] ;  /* 0x0000000008027984 */ /* 0x000e280000000a00 */
[----:B------:R-:W1:Y:S01]  /*06f0*/  LDS.64 R4, [R8+0x8] ;  /* 0x0000080008047984 */ /* 0x000e620000000a00 */
[C---:B--2---:R-:W-:Y:S01]  /*0700*/  FFMA R14, R17.reuse, R17, R14 ;  /* 0x00000011110e7223 */ /* 0x044fe2000000000e */
[-C--:B0-----:R-:W-:Y:S01]  /*0710*/  FFMA R10, R17, R2.reuse, R11 ;  /* 0x00000002110a7223 */ /* 0x081fe2000000000b */
[----:B------:R-:W-:Y:S02]  /*0720*/  FFMA R2, R2, R2, R9 ;  /* 0x0000000202027223 */ /* 0x000fe40000000009 */
[C---:B---3--:R-:W-:Y:S01]  /*0730*/  FFMA R14, R19.reuse, R19, R14 ;  /* 0x00000013130e7223 */ /* 0x048fe2000000000e */
[-C--:B------:R-:W-:Y:S01]  /*0740*/  FFMA R19, R19, R3.reuse, R10 ;  /* 0x0000000313137223 */ /* 0x080fe2000000000a */
[----:B------:R-:W-:-:S02]  /*0750*/  FFMA R3, R3, R3, R2 ;  /* 0x0000000303037223 */ /* 0x000fc40000000002 */
[C---:B----4-:R-:W-:Y:S01]  /*0760*/  FFMA R14, R21.reuse, R21, R14 ;  /* 0x00000015150e7223 */ /* 0x050fe2000000000e */
[-C--:B-1----:R-:W-:Y:S01]  /*0770*/  FFMA R2, R21, R4.reuse, R19 ;  /* 0x0000000415027223 */ /* 0x082fe20000000013 */
[----:B------:R-:W-:Y:S02]  /*0780*/  FFMA R4, R4, R4, R3 ;  /* 0x0000000404047223 */ /* 0x000fe40000000003 */
[C---:B-----5:R-:W-:Y:S01]  /*0790*/  FFMA R14, R23.reuse, R23, R14 ;  /* 0x00000017170e7223 */ /* 0x060fe2000000000e */
[-C--:B------:R-:W-:Y:S01]  /*07a0*/  FFMA R11, R23, R5.reuse, R2 ;  /* 0x00000005170b7223 */ /* 0x080fe20000000002 */
[----:B------:R-:W-:-:S07]  /*07b0*/  FFMA R9, R5, R5, R4 ;  /* 0x0000000505097223 */ /* 0x000fce0000000004 */
.L_x_6:
[----:B------:R-:W-:Y:S05]  /*07c0*/  @!P1 BRA `(.L_x_3) ;  /* 0x0000000000809947 */ /* 0x000fea0003800000 */
[----:B------:R-:W-:Y:S02]  /*07d0*/  ISETP.NE.AND P0, PT, R16, 0x1, PT ;  /* 0x000000011000780c */ /* 0x000fe40003f05270 */
[----:B------:R-:W-:-:S04]  /*07e0*/  LOP3.LUT R13, R13, 0x1, RZ, 0xc0, !PT ;  /* 0x000000010d0d7812 */ /* 0x000fc800078ec0ff */
[----:B------:R-:W-:-:S07]  /*07f0*/  ISETP.NE.U32.AND P1, PT, R13, 0x1, PT ;  /* 0x000000010d00780c */ /* 0x000fce0003f25070 */
[----:B------:R-:W0:Y:S01]  /*0800*/  @P0 S2R R7, SR_CgaCtaId ;  /* 0x0000000000070919 */ /* 0x000e220000008800 */
[----:B------:R-:W1:Y:S01]  /*0810*/  @P0 LDC.64 R4, c[0x0][0x380] ;  /* 0x0000e000ff040b82 */ /* 0x000e620000000a00 */
[----:B------:R-:W-:-:S07]  /*0820*/  @P0 MOV R6, 0x400 ;  /* 0x0000040000060802 */ /* 0x000fce0000000f00 */
[----:B------:R-:W2:Y:S01]  /*0830*/  @!P1 LDC.64 R2, c[0x0][0x380] ;  /* 0x0000e000ff029b82 */ /* 0x000ea20000000a00 */
[----:B0-----:R-:W-:Y:S01]  /*0840*/  @P0 LEA R13, R7, R6, 0x18 ;  /* 0x00000006070d0211 */ /* 0x001fe200078ec0ff */
[----:B------:R-:W-:-:S03]  /*0850*/  @P0 IMAD.IADD R7, R15, 0x1, R0 ;  /* 0x000000010f070824 */ /* 0x000fc600078e0200 */
[C---:B------:R-:W-:Y:S01]  /*0860*/  @P0 LEA R8, R0.reuse, R13, 0x2 ;  /* 0x0000000d00080211 */ /* 0x040fe200078e10ff */
[----:B------:R-:W-:Y:S02]  /*0870*/  @P0 VIADD R0, R0, 0x2 ;  /* 0x0000000200000836 */ /* 0x000fe40000000000 */
[----:B-1----:R-:W-:-:S03]  /*0880*/  @P0 IMAD.WIDE R6, R7, 0x4, R4 ;  /* 0x0000000407060825 */ /* 0x002fc600078e0204 */
[----:B------:R-:W-:Y:S02]  /*0890*/  @!P1 IADD3 R5, PT, PT, R15, R0, RZ ;  /* 0x000000000f059210 */ /* 0x000fe40007ffe0ff */
[----:B------:R-:W3:Y:S03]  /*08a0*/  @P0 LDG.E R13, desc[UR10][R6.64] ;  /* 0x0000000a060d0981 */ /* 0x000ee6000c1e1900 */
[----:B--2---:R-:W-:Y:S01]  /*08b0*/  @!P1 IMAD.WIDE R4, R5, 0x4, R2 ;  /* 0x0000000405049825 */ /* 0x004fe200078e0202 */
[----:B------:R-:W2:Y:S05]  /*08c0*/  @P0 LDG.E R15, desc[UR10][R6.64+0x4] ;  /* 0x0000040a060f0981 */ /* 0x000eaa000c1e1900 */
[----:B------:R-:W4:Y:S01]  /*08d0*/  @!P1 LDG.E R5, desc[UR10][R4.64] ;  /* 0x0000000a04059981 */ /* 0x000f22000c1e1900 */
[----:B------:R-:W-:Y:S01]  /*08e0*/  @!P1 MOV R2, 0x400 ;  /* 0x0000040000029802 */ /* 0x000fe20000000f00 */
[----:B------:R-:W0:Y:S03]  /*08f0*/  @!P1 S2R R3, SR_CgaCtaId ;  /* 0x0000000000039919 */ /* 0x000e260000008800 */
[----:B0-----:R-:W-:-:S02]  /*0900*/  @!P1 LEA R17, R3, R2, 0x18 ;  /* 0x0000000203119211 */ /* 0x001fc400078ec0ff */
[----:B------:R-:W0:Y:S03]  /*0910*/  @P0 LDS.64 R2, [R8] ;  /* 0x0000000008020984 */ /* 0x000e260000000a00 */
[----:B------:R-:W-:-:S06]  /*0920*/  @!P1 IMAD R0, R0, 0x4, R17 ;  /* 0x0000000400009824 */ /* 0x000fcc00078e0211 */
[----:B------:R-:W1:Y:S01]  /*0930*/  @!P1 LDS R0, [R0] ;  /* 0x0000000000009984 */ /* 0x000e620000000800 */
[----:B0-----:R-:W-:-:S04]  /*0940*/  @P0 FFMA R16, R2, R2, R9 ;  /* 0x0000000202100223 */ /* 0x001fc80000000009 */
[----:B------:R-:W-:-:S04]  /*0950*/  @P0 FFMA R9, R3, R3, R16 ;  /* 0x0000000303090223 */ /* 0x000fc80000000010 */
[----:B-1----:R-:W-:Y:S01]  /*0960*/  @!P1 FFMA R9, R0, R0, R9 ;  /* 0x0000000000099223 */ /* 0x002fe20000000009 */
[C---:B---3--:R-:W-:Y:S01]  /*0970*/  @P0 FFMA R10, R13.reuse, R13, R14 ;  /* 0x0000000d0d0a0223 */ /* 0x048fe2000000000e */
[----:B------:R-:W-:-:S03]  /*0980*/  @P0 FFMA R2, R13, R2, R11 ;  /* 0x000000020d020223 */ /* 0x000fc6000000000b */
[C---:B--2---:R-:W-:Y:S01]  /*0990*/  @P0 FFMA R14, R15.reuse, R15, R10 ;  /* 0x0000000f0f0e0223 */ /* 0x044fe2000000000a */
[----:B------:R-:W-:-:S03]  /*09a0*/  @P0 FFMA R11, R15, R3, R2 ;  /* 0x000000030f0b0223 */ /* 0x000fc60000000002 */
[C---:B----4-:R-:W-:Y:S01]  /*09b0*/  @!P1 FFMA R14, R5.reuse, R5, R14 ;  /* 0x00000005050e9223 */ /* 0x050fe2000000000e */
[----:B------:R-:W-:-:S07]  /*09c0*/  @!P1 FFMA R11, R5, R0, R11 ;  /* 0x00000000050b9223 */ /* 0x000fce000000000b */
.L_x_3:
[----:B------:R-:W-:Y:S01]  /*09d0*/  IADD3 R0, PT, PT, R14, -0xd000000, RZ ;  /* 0xf30000000e007810 */ /* 0x000fe20007ffe0ff */
[----:B------:R0:W1:Y:S01]  /*09e0*/  MUFU.RSQ R5, R14 ;  /* 0x0000000e00057308 */ /* 0x0000620000001400 */
[----:B------:R-:W-:Y:S02]  /*09f0*/  BSSY.RECONVERGENT B0, `(.L_x_7) ;  /* 0x000000c000007945 */ /* 0x000fe40003800200 */
[----:B------:R-:W-:-:S13]  /*0a00*/  ISETP.GT.U32.AND P0, PT, R0, 0x727fffff, PT ;  /* 0x727fffff0000780c */ /* 0x000fda0003f04070 */
[----:B0-----:R-:W-:Y:S05]  /*0a10*/  @!P0 BRA `(.L_x_8) ;  /* 0x0000000000148947 */ /* 0x001fea0003800000 */
[----:B------:R-:W-:Y:S01]  /*0a20*/  IMAD.MOV.U32 R0, RZ, RZ, R14 ;  /* 0x000000ffff007224 */ /* 0x000fe200078e000e */
[----:B------:R-:W-:-:S07]  /*0a30*/  MOV R8, 0xa50 ;  /* 0x00000a5000087802 */ /* 0x000fce0000000f00 */
[----:B-1----:R-:W-:Y:S05]  /*0a40*/  CALL.REL.NOINC `($__internal_0_$__cuda_sm20_sqrt_rn_f32_slowpath) ;  /* 0x0000000000b47944 */ /* 0x002fea0003c00000 */
[----:B------:R-:W-:Y:S01]  /*0a50*/  MOV R4, R0 ;  /* 0x0000000000047202 */ /* 0x000fe20000000f00 */
[----:B------:R-:W-:Y:S06]  /*0a60*/  BRA `(.L_x_9) ;  /* 0x0000000000107947 */ /* 0x000fec0003800000 */
.L_x_8:
[C---:B-1----:R-:W-:Y:S01]  /*0a70*/  FMUL.FTZ R3, R5.reuse, R14 ;  /* 0x0000000e05037220 */ /* 0x042fe20000410000 */
[----:B------:R-:W-:-:S03]  /*0a80*/  FMUL.FTZ R0, R5, 0.5 ;  /* 0x3f00000005007820 */ /* 0x000fc60000410000 */
[----:B------:R-:W-:-:S04]  /*0a90*/  FFMA R4, -R3, R3, R14 ;  /* 0x0000000303047223 */ /* 0x000fc8000000010e */
[----:B------:R-:W-:-:S07]  /*0aa0*/  FFMA R4, R4, R0, R3 ;  /* 0x0000000004047223 */ /* 0x000fce0000000003 */
.L_x_9:
[----:B------:R-:W-:Y:S05]  /*0ab0*/  BSYNC.RECONVERGENT B0 ;  /* 0x0000000000007941 */ /* 0x000fea0003800200 */
.L_x_7:
[----:B------:R-:W-:Y:S01]  /*0ac0*/  VIADD R0, R9, 0xf3000000 ;  /* 0xf300000009007836 */ /* 0x000fe20000000000 */
[----:B------:R0:W1:Y:S04]  /*0ad0*/  MUFU.RSQ R2, R9 ;  /* 0x0000000900027308 */ /* 0x0000680000001400 */
[----:B------:R-:W-:-:S13]  /*0ae0*/  ISETP.GT.U32.AND P0, PT, R0, 0x727fffff, PT ;  /* 0x727fffff0000780c */ /* 0x000fda0003f04070 */
[----:B01----:R-:W-:Y:S05]  /*0af0*/  @!P0 BRA `(.L_x_10) ;  /* 0x00000000001c8947 */ /* 0x003fea0003800000 */
[----:B------:R-:W-:Y:S01]  /*0b00*/  BSSY.RECONVERGENT B0, `(.L_x_11) ;  /* 0x0000004000007945 */ /* 0x000fe20003800200 */
[----:B------:R-:W-:Y:S02]  /*0b10*/  MOV R0, R9 ;  /* 0x0000000900007202 */ /* 0x000fe40000000f00 */
[----:B------:R-:W-:-:S07]  /*0b20*/  MOV R8, 0xb40 ;  /* 0x00000b4000087802 */ /* 0x000fce0000000f00 */
[----:B------:R-:W-:Y:S05]  /*0b30*/  CALL.REL.NOINC `($__internal_0_$__cuda_sm20_sqrt_rn_f32_slowpath) ;  /* 0x0000000000787944 */ /* 0x000fea0003c00000 */
[----:B------:R-:W-:Y:S05]  /*0b40*/  BSYNC.RECONVERGENT B0 ;  /* 0x0000000000007941 */ /* 0x000fea0003800200 */
.L_x_11:
[----:B------:R-:W-:Y:S01]  /*0b50*/  IMAD.MOV.U32 R3, RZ, RZ, R0 ;  /* 0x000000ffff037224 */ /* 0x000fe200078e0000 */
[----:B------:R-:W-:Y:S06]  /*0b60*/  BRA `(.L_x_12) ;  /* 0x0000000000107947 */ /* 0x000fec0003800000 */
.L_x_10:
[C---:B------:R-:W-:Y:S01]  /*0b70*/  FMUL.FTZ R0, R2.reuse, R9 ;  /* 0x0000000902007220 */ /* 0x040fe20000410000 */
[----:B------:R-:W-:-:S03]  /*0b80*/  FMUL.FTZ R2, R2, 0.5 ;  /* 0x3f00000002027820 */ /* 0x000fc60000410000 */
[----:B------:R-:W-:-:S04]  /*0b90*/  FFMA R3, -R0, R0, R9 ;  /* 0x0000000000037223 */ /* 0x000fc80000000109 */
[----:B------:R-:W-:-:S07]  /*0ba0*/  FFMA R3, R3, R2, R0 ;  /* 0x0000000203037223 */ /* 0x000fce0000000000 */
.L_x_12:
[----:B------:R-:W-:Y:S01]  /*0bb0*/  FMUL R6, R3, R4 ;  /* 0x0000000403067220 */ /* 0x000fe20000400000 */
[----:B------:R-:W-:Y:S03]  /*0bc0*/  BSSY.RECONVERGENT B0, `(.L_x_13) ;  /* 0x000000d000007945 */ /* 0x000fe60003800200 */
[----:B------:R-:W0:Y:S01]  /*0bd0*/  MUFU.RCP R0, R6 ;  /* 0x0000000600007308 */ /* 0x000e220000001000 */
[----:B------:R-:W-:-:S07]  /*0be0*/  FSETP.GEU.AND P2, PT, R6, 9.9999999392252902908e-09, PT ;  /* 0x322bcc770600780b */ /* 0x000fce0003f4e000 */
[----:B------:R-:W1:Y:S01]  /*0bf0*/  FCHK P0, R11, R6 ;  /* 0x000000060b007302 */ /* 0x000e620000000000 */
[----:B0-----:R-:W-:-:S04]  /*0c00*/  FFMA R3, -R6, R0, 1 ;  /* 0x3f80000006037423 */ /* 0x001fc80000000100 */
[----:B------:R-:W-:-:S04]  /*0c10*/  FFMA R0, R0, R3, R0 ;  /* 0x0000000300007223 */ /* 0x000fc80000000000 */
[----:B------:R-:W-:-:S04]  /*0c20*/  FFMA R2, R0, R11, RZ ;  /* 0x0000000b00027223 */ /* 0x000fc800000000ff */
[----:B------:R-:W-:-:S04]  /*0c30*/  FFMA R3, -R6, R2, R11 ;  /* 0x0000000206037223 */ /* 0x000fc8000000010b */
[----:B------:R-:W-:Y:S01]  /*0c40*/  FFMA R0, R0, R3, R2 ;  /* 0x0000000300007223 */ /* 0x000fe20000000002 */
[----:B-1----:R-:W-:Y:S06]  /*0c50*/  @!P0 BRA `(.L_x_14) ;  /* 0x00000000000c8947 */ /* 0x002fec0003800000 */
[----:B------:R-:W-:Y:S02]  /*0c60*/  MOV R3, R11 ;  /* 0x0000000b00037202 */ /* 0x000fe40000000f00 */
[----:B------:R-:W-:-:S07]  /*0c70*/  MOV R2, 0xc90 ;  /* 0x00000c9000027802 */ /* 0x000fce0000000f00 */
[----:B------:R-:W-:Y:S05]  /*0c80*/  CALL.REL.NOINC `($__internal_1_$__cuda_sm3x_div_rn_noftz_f32_slowpath) ;  /* 0x0000000000807944 */ /* 0x000fea0003c00000 */
.L_x_14:
[----:B------:R-:W-:Y:S05]  /*0c90*/  BSYNC.RECONVERGENT B0 ;  /* 0x0000000000007941 */ /* 0x000fea0003800200 */
.L_x_13:
[----:B------:R-:W0:Y:S01]  /*0ca0*/  LDC.64 R2, c[0x0][0x390] ;  /* 0x0000e400ff027b82 */ /* 0x000e220000000a00 */
[----:B------:R-:W-:-:S04]  /*0cb0*/  FMNMX R0, R0, -1, !PT ;  /* 0xbf80000000007809 */ /* 0x000fc80007800000 */
[----:B------:R-:W-:-:S05]  /*0cc0*/  FMNMX R0, R0, 1, PT ;  /* 0x3f80000000007809 */ /* 0x000fca0003800000 */
[----:B------:R-:W-:Y:S01]  /*0cd0*/  FADD R0, -R0, 1 ;  /* 0x3f80000000007421 */ /* 0x000fe20000000100 */
[----:B0-----:R-:W-:-:S04]  /*0ce0*/  IMAD.WIDE R12, R12, 0x4, R2 ;  /* 0x000000040c0c7825 */ /* 0x001fc800078e0202 */
[----:B------:R-:W-:-:S05]  /*0cf0*/  FSEL R3, R0, 1, P2 ;  /* 0x3f80000000037808 */ /* 0x000fca0001000000 */
[----:B------:R-:W-:Y:S01]  /*0d00*/  STG.E desc[UR10][R12.64], R3 ;  /* 0x000000030c007986 */ /* 0x000fe2000c10190a */
[----:B------:R-:W-:Y:S05]  /*0d10*/  EXIT ;  /* 0x000000000000794d */ /* 0x000fea0003800000 */
        .weak           $__internal_0_$__cuda_sm20_sqrt_rn_f32_slowpath
        .type           $__internal_0_$__cuda_sm20_sqrt_rn_f32_slowpath,@function
        .size           $__internal_0_$__cuda_sm20_sqrt_rn_f32_slowpath,($__internal_1_$__cuda_sm3x_div_rn_noftz_f32_slowpath - $__internal_0_$__cuda_sm20_sqrt_rn_f32_slowpath)
$__internal_0_$__cuda_sm20_sqrt_rn_f32_slowpath:
[----:B------:R-:W-:-:S13]  /*0d20*/  LOP3.LUT P0, RZ, R0, 0x7fffffff, RZ, 0xc0, !PT ;  /* 0x7fffffff00ff7812 */ /* 0x000fda000780c0ff */
[----:B------:R-:W-:Y:S01]  /*0d30*/  @!P0 IMAD.MOV.U32 R2, RZ, RZ, R0 ;  /* 0x000000ffff028224 */ /* 0x000fe200078e0000 */
[----:B------:R-:W-:Y:S06]  /*0d40*/  @!P0 BRA `(.L_x_15) ;  /* 0x0000000000408947 */ /* 0x000fec0003800000 */
[----:B------:R-:W-:-:S13]  /*0d50*/  FSETP.GEU.FTZ.AND P0, PT, R0, RZ, PT ;  /* 0x000000ff0000720b */ /* 0x000fda0003f1e000 */
[----:B------:R-:W-:Y:S01]  /*0d60*/  @!P0 MOV R2, 0x7fffffff ;  /* 0x7fffffff00028802 */ /* 0x000fe20000000f00 */
[----:B------:R-:W-:Y:S06]  /*0d70*/  @!P0 BRA `(.L_x_15) ;  /* 0x0000000000348947 */ /* 0x000fec0003800000 */
[----:B------:R-:W-:-:S13]  /*0d80*/  FSETP.GTU.FTZ.AND P0, PT, |R0|, +INF , PT ;  /* 0x7f8000000000780b */ /* 0x000fda0003f1c200 */
[----:B------:R-:W-:Y:S01]  /*0d90*/  @P0 FADD.FTZ R2, R0, 1 ;  /* 0x3f80000000020421 */ /* 0x000fe20000010000 */
[----:B------:R-:W-:Y:S06]  /*0da0*/  @P0 BRA `(.L_x_15) ;  /* 0x0000000000280947 */ /* 0x000fec0003800000 */
[----:B------:R-:W-:-:S13]  /*0db0*/  FSETP.NEU.FTZ.AND P0, PT, |R0|, +INF , PT ;  /* 0x7f8000000000780b */ /* 0x000fda0003f1d200 */
[----:B------:R-:W-:-:S04]  /*0dc0*/  @P0 FFMA R3, R0, 1.84467440737095516160e+19, RZ ;  /* 0x5f80000000030823 */ /* 0x000fc800000000ff */
[----:B------:R-:W0:Y:S02]  /*0dd0*/  @P0 MUFU.RSQ R2, R3 ;  /* 0x0000000300020308 */ /* 0x000e240000001400 */
[----:B0-----:R-:W-:Y:S01]  /*0de0*/  @P0 FMUL.FTZ R6, R3, R2 ;  /* 0x0000000203060220 */ /* 0x001fe20000410000 */
[----:B------:R-:W-:Y:S01]  /*0df0*/  @P0 FMUL.FTZ R7, R2, 0.5 ;  /* 0x3f00000002070820 */ /* 0x000fe20000410000 */
[----:B------:R-:W-:Y:S02]  /*0e00*/  @!P0 IMAD.MOV.U32 R2, RZ, RZ, R0 ;  /* 0x000000ffff028224 */ /* 0x000fe400078e0000 */
[----:B------:R-:W-:-:S04]  /*0e10*/  @P0 FADD.FTZ R5, -R6, -RZ ;  /* 0x800000ff06050221 */ /* 0x000fc80000010100 */
[----:B------:R-:W-:-:S04]  /*0e20*/  @P0 FFMA R5, R6, R5, R3 ;  /* 0x0000000506050223 */ /* 0x000fc80000000003 */
[----:B------:R-:W-:-:S04]  /*0e30*/  @P0 FFMA R5, R5, R7, R6 ;  /* 0x0000000705050223 */ /* 0x000fc80000000006 */
[----:B------:R-:W-:-:S07]  /*0e40*/  @P0 FMUL.FTZ R2, R5, 2.3283064365386962891e-10 ;  /* 0x2f80000005020820 */ /* 0x000fce0000410000 */
.L_x_15:
[----:B------:R-:W-:Y:S01]  /*0e50*/  HFMA2 R3, -RZ, RZ, 0, 0 ;  /* 0x00000000ff037431 */ /* 0x000fe200000001ff */
[----:B------:R-:W-:Y:S01]  /*0e60*/  MOV R0, R2 ;  /* 0x0000000200007202 */ /* 0x000fe20000000f00 */
[----:B------:R-:W-:-:S04]  /*0e70*/  IMAD.MOV.U32 R2, RZ, RZ, R8 ;  /* 0x000000ffff027224 */ /* 0x000fc800078e0008 */
[----:B------:R-:W-:Y:S05]  /*0e80*/  RET.REL.NODEC R2 `(cosineSimilarityShared) ;  /* 0xfffffff0025c7950 */ /* 0x000fea0003c3ffff */
        .weak           $__internal_1_$__cuda_sm3x_div_rn_noftz_f32_slowpath
        .type           $__internal_1_$__cuda_sm3x_div_rn_noftz_f32_slowpath,@function
        .size           $__internal_1_$__cuda_sm3x_div_rn_noftz_f32_slowpath,(.L_x_56 - $__internal_1_$__cuda_sm3x_div_rn_noftz_f32_slowpath)
$__internal_1_$__cuda_sm3x_div_rn_noftz_f32_slowpath:
[----:B------:R-:W-:Y:S01]  /*0e90*/  SHF.R.U32.HI R4, RZ, 0x17, R6 ;  /* 0x00000017ff047819 */ /* 0x000fe20000011606 */
[----:B------:R-:W-:Y:S01]  /*0ea0*/  BSSY.RECONVERGENT B1, `(.L_x_16) ;  /* 0x0000064000017945 */ /* 0x000fe20003800200 */
[----:B------:R-:W-:Y:S02]  /*0eb0*/  SHF.R.U32.HI R0, RZ, 0x17, R3 ;  /* 0x00000017ff007819 */ /* 0x000fe40000011603 */
[----:B------:R-:W-:Y:S02]  /*0ec0*/  LOP3.LUT R13, R4, 0xff, RZ, 0xc0, !PT ;  /* 0x000000ff040d7812 */ /* 0x000fe400078ec0ff */
[----:B------:R-:W-:Y:S02]  /*0ed0*/  LOP3.LUT R8, R0, 0xff, RZ, 0xc0, !PT ;  /* 0x000000ff00087812 */ /* 0x000fe400078ec0ff */
[----:B------:R-:W-:Y:S01]  /*0ee0*/  MOV R4, R6 ;  /* 0x0000000600047202 */ /* 0x000fe20000000f00 */
[----:B------:R-:W-:Y:S01]  /*0ef0*/  VIADD R9, R13, 0xffffffff ;  /* 0xffffffff0d097836 */ /* 0x000fe20000000000 */
[----:B------:R-:W-:-:S04]  /*0f00*/  IADD3 R7, PT, PT, R8, -0x1, RZ ;  /* 0xffffffff08077810 */ /* 0x000fc80007ffe0ff */
[----:B------:R-:W-:-:S04]  /*0f10*/  ISETP.GT.U32.AND P0, PT, R9, 0xfd, PT ;  /* 0x000000fd0900780c */ /* 0x000fc80003f04070 */
[----:B------:R-:W-:-:S13]  /*0f20*/  ISETP.GT.U32.OR P0, PT, R7, 0xfd, P0 ;  /* 0x000000fd0700780c */ /* 0x000fda0000704470 */
[----:B------:R-:W-:Y:S01]  /*0f30*/  @!P0 IMAD.MOV.U32 R5, RZ, RZ, RZ ;  /* 0x000000ffff058224 */ /* 0x000fe200078e00ff */
[----:B------:R-:W-:Y:S06]  /*0f40*/  @!P0 BRA `(.L_x_17) ;  /* 0x0000000000608947 */ /* 0x000fec0003800000 */
[----:B------:R-:W-:Y:S02]  /*0f50*/  FSETP.GTU.FTZ.AND P0, PT, |R3|, +INF , PT ;  /* 0x7f8000000300780b */ /* 0x000fe40003f1c200 */
[----:B------:R-:W-:Y:S02]  /*0f60*/  FSETP.GTU.FTZ.AND P1, PT, |R6|, +INF , PT ;  /* 0x7f8000000600780b */ /* 0x000fe40003f3c200 */
[----:B------:R-:W-:Y:S02]  /*0f70*/  MOV R0, R6 ;  /* 0x0000000600007202 */ /* 0x000fe40000000f00 */
[----:B------:R-:W-:-:S13]  /*0f80*/  PLOP3.LUT P0, PT, P0, P1, PT, 0xf8, 0x8f ;  /* 0x00000000008f781c */ /* 0x000fda0000703f70 */
[----:B------:R-:W-:Y:S05]  /*0f90*/  @P0 BRA `(.L_x_18) ;  /* 0x00000004004c0947 */ /* 0x000fea0003800000 */
[----:B------:R-:W-:-:S13]  /*0fa0*/  LOP3.LUT P0, RZ, R4, 0x7fffffff, R3, 0xc8, !PT ;  /* 0x7fffffff04ff7812 */ /* 0x000fda000780c803 */
[----:B------:R-:W-:Y:S05]  /*0fb0*/  @!P0 BRA `(.L_x_19) ;  /* 0x00000004003c8947 */ /* 0x000fea0003800000 */
[C---:B------:R-:W-:Y:S02]  /*0fc0*/  FSETP.NEU.FTZ.AND P3, PT, |R3|.reuse, +INF , PT ;  /* 0x7f8000000300780b */ /* 0x040fe40003f7d200 */
[----:B------:R-:W-:Y:S02]  /*0fd0*/  FSETP.NEU.FTZ.AND P1, PT, |R0|, +INF , PT ;  /* 0x7f8000000000780b */ /* 0x000fe40003f3d200 */
[----:B------:R-:W-:-:S11]  /*0fe0*/  FSETP.NEU.FTZ.AND P0, PT, |R3|, +INF , PT ;  /* 0x7f8000000300780b */ /* 0x000fd60003f1d200 */
[----:B------:R-:W-:Y:S05]  /*0ff0*/  @!P1 BRA !P3, `(.L_x_19) ;  /* 0x00000004002c9947 */ /* 0x000fea0005800000 */
[----:B------:R-:W-:-:S04]  /*1000*/  LOP3.LUT P3, RZ, R3, 0x7fffffff, RZ, 0xc0, !PT ;  /* 0x7fffffff03ff7812 */ /* 0x000fc8000786c0ff */
[----:B------:R-:W-:-:S13]  /*1010*/  PLOP3.LUT P1, PT, P1, P3, PT, 0x2f, 0xf2 ;  /* 0x0000000000f2781c */ /* 0x000fda0000f26577 */
[----:B------:R-:W-:Y:S05]  /*1020*/  @P1 BRA `(.L_x_20) ;  /* 0x0000000400181947 */ /* 0x000fea0003800000 */
[----:B------:R-:W-:-:S04]  /*1030*/  LOP3.LUT P1, RZ, R4, 0x7fffffff, RZ, 0xc0, !PT ;  /* 0x7fffffff04ff7812 */ /* 0x000fc8000782c0ff */
[----:B------:R-:W-:-:S13]  /*1040*/  PLOP3.LUT P0, PT, P0, P1, PT, 0x2f, 0xf2 ;  /* 0x0000000000f2781c */ /* 0x000fda0000702577 */
[----:B------:R-:W-:Y:S05]  /*1050*/  @P0 BRA `(.L_x_21) ;  /* 0x0000000400000947 */ /* 0x000fea0003800000 */
[----:B------:R-:W-:Y:S02]  /*1060*/  ISETP.GE.AND P0, PT, R7, RZ, PT ;  /* 0x000000ff0700720c */ /* 0x000fe40003f06270 */
[----:B------:R-:W-:-:S11]  /*1070*/  ISETP.GE.AND P1, PT, R9, RZ, PT ;  /* 0x000000ff0900720c */ /* 0x000fd60003f26270 */
[----:B------:R-:W-:Y:S01]  /*1080*/  @P0 MOV R5, RZ ;  /* 0x000000ff00050202 */ /* 0x000fe20000000f00 */
[----:B------:R-:W-:Y:S02]  /*1090*/  @!P0 IMAD.MOV.U32 R5, RZ, RZ, -0x40 ;  /* 0xffffffc0ff058424 */ /* 0x000fe400078e00ff */
[----:B------:R-:W-:Y:S01]  /*10a0*/  @!P0 FFMA R3, R3, 1.84467440737095516160e+19, RZ ;  /* 0x5f80000003038823 */ /* 0x000fe200000000ff */
[----:B------:R-:W-:Y:S02]  /*10b0*/  @!P1 FFMA R4, R0, 1.84467440737095516160e+19, RZ ;  /* 0x5f80000000049823 */ /* 0x000fe400000000ff */
[----:B------:R-:W-:-:S07]  /*10c0*/  @!P1 IADD3 R5, PT, PT, R5, 0x40, RZ ;  /* 0x0000004005059810 */ /* 0x000fce0007ffe0ff */
.L_x_17:
[----:B------:R-:W-:Y:S01]  /*10d0*/  LEA R7, R13, 0xc0800000, 0x17 ;  /* 0xc08000000d077811 */ /* 0x000fe200078eb8ff */
[----:B------:R-:W-:Y:S03]  /*10e0*/  BSSY.RECONVERGENT B2, `(.L_x_22) ;  /* 0x0000036000027945 */ /* 0x000fe60003800200 */
[----:B------:R-:W-:Y:S01]  /*10f0*/  IADD3 R7, PT, PT, -R7, R4, RZ ;  /* 0x0000000407077210 */ /* 0x000fe20007ffe1ff */
[----:B------:R-:W-:-:S03]  /*1100*/  VIADD R4, R8, 0xffffff81 ;  /* 0xffffff8108047836 */ /* 0x000fc60000000000 */
[----:B------:R-:W0:Y:S01]  /*1110*/  MUFU.RCP R6, R7 ;  /* 0x0000000700067308 */ /* 0x000e220000001000 */
[----:B------:R-:W-:Y:S01]  /*1120*/  FADD.FTZ R9, -R7, -RZ ;  /* 0x800000ff07097221 */ /* 0x000fe20000010100 */
[C---:B------:R-:W-:Y:S01]  /*1130*/  IMAD R0, R4.reuse, -0x800000, R3 ;  /* 0xff80000004007824 */ /* 0x040fe200078e0203 */
[----:B------:R-:W-:-:S04]  /*1140*/  IADD3 R4, PT, PT, R4, 0x7f, -R13 ;  /* 0x0000007f04047810 */ /* 0x000fc80007ffe80d */
[----:B------:R-:W-:Y:S01]  /*1150*/  IADD3 R4, PT, PT, R4, R5, RZ ;  /* 0x0000000504047210 */ /* 0x000fe20007ffe0ff */
[----:B0-----:R-:W-:-:S04]  /*1160*/  FFMA R11, R6, R9, 1 ;  /* 0x3f800000060b7423 */ /* 0x001fc80000000009 */
[----:B------:R-:W-:-:S04]  /*1170*/  FFMA R8, R6, R11, R6 ;  /* 0x0000000b06087223 */ /* 0x000fc80000000006 */
[----:B------:R-:W-:-:S04]  /*1180*/  FFMA R3, R0, R8, RZ ;  /* 0x0000000800037223 */ /* 0x000fc800000000ff */
[----:B------:R-:W-:-:S04]  /*1190*/  FFMA R6, R9, R3, R0 ;  /* 0x0000000309067223 */ /* 0x000fc80000000000 */
[----:B------:R-:W-:-:S04]  /*11a0*/  FFMA R11, R8, R6, R3 ;  /* 0x00000006080b7223 */ /* 0x000fc80000000003 */
[----:B------:R-:W-:-:S04]  /*11b0*/  FFMA R6, R9, R11, R0 ;  /* 0x0000000b09067223 */ /* 0x000fc80000000000 */
[----:B------:R-:W-:-:S05]  /*11c0*/  FFMA R0, R8, R6, R11 ;  /* 0x0000000608007223 */ /* 0x000fca000000000b */
[----:B------:R-:W-:-:S04]  /*11d0*/  SHF.R.U32.HI R3, RZ, 0x17, R0 ;  /* 0x00000017ff037819 */ /* 0x000fc80000011600 */
[----:B------:R-:W-:-:S04]  /*11e0*/  LOP3.LUT R3, R3, 0xff, RZ, 0xc0, !PT ;  /* 0x000000ff03037812 */ /* 0x000fc800078ec0ff */
[----:B------:R-:W-:-:S05]  /*11f0*/  IADD3 R7, PT, PT, R3, R4, RZ ;  /* 0x0000000403077210 */ /* 0x000fca0007ffe0ff */
[----:B------:R-:W-:-:S05]  /*1200*/  VIADD R3, R7, 0xffffffff ;  /* 0xffffffff07037836 */ /* 0x000fca0000000000 */
[----:B------:R-:W-:-:S13]  /*1210*/  ISETP.GE.U32.AND P0, PT, R3, 0xfe, PT ;  /* 0x000000fe0300780c */ /* 0x000fda0003f06070 */
[----:B------:R-:W-:Y:S05]  /*1220*/  @!P0 BRA `(.L_x_23) ;  /* 0x0000000000808947 */ /* 0x000fea0003800000 */
[----:B------:R-:W-:-:S13]  /*1230*/  ISETP.GT.AND P0, PT, R7, 0xfe, PT ;  /* 0x000000fe0700780c */ /* 0x000fda0003f04270 */
[----:B------:R-:W-:Y:S05]  /*1240*/  @P0 BRA `(.L_x_24) ;  /* 0x00000000006c0947 */ /* 0x000fea0003800000 */
[----:B------:R-:W-:-:S13]  /*1250*/  ISETP.GE.AND P0, PT, R7, 0x1, PT ;  /* 0x000000010700780c */ /* 0x000fda0003f06270 */
[----:B------:R-:W-:Y:S05]  /*1260*/  @P0 BRA `(.L_x_25) ;  /* 0x0000000000740947 */ /* 0x000fea0003800000 */
[----:B------:R-:W-:Y:S02]  /*1270*/  ISETP.GE.AND P0, PT, R7, -0x18, PT ;  /* 0xffffffe80700780c */ /* 0x000fe40003f06270 */
[----:B------:R-:W-:-:S11]  /*1280*/  LOP3.LUT R0, R0, 0x80000000, RZ, 0xc0, !PT ;  /* 0x8000000000007812 */ /* 0x000fd600078ec0ff */
[----:B------:R-:W-:Y:S05]  /*1290*/  @!P0 BRA `(.L_x_25) ;  /* 0x0000000000688947 */ /* 0x000fea0003800000 */
[CCC-:B------:R-:W-:Y:S01]  /*12a0*/  FFMA.RZ R3, R8.reuse, R6.reuse, R11.reuse ;  /* 0x0000000608037223 */ /* 0x1c0fe2000000c00b */
[CCC-:B------:R-:W-:Y:S01]  /*12b0*/  FFMA.RM R4, R8.reuse, R6.reuse, R11.reuse ;  /* 0x0000000608047223 */ /* 0x1c0fe2000000400b */
[C---:B------:R-:W-:Y:S02]  /*12c0*/  ISETP.NE.AND P3, PT, R7.reuse, RZ, PT ;  /* 0x000000ff0700720c */ /* 0x040fe40003f65270 */
[----:B------:R-:W-:Y:S02]  /*12d0*/  ISETP.NE.AND P1, PT, R7, RZ, PT ;  /* 0x000000ff0700720c */ /* 0x000fe40003f25270 */
[----:B------:R-:W-:Y:S01]  /*12e0*/  LOP3.LUT R5, R3, 0x7fffff, RZ, 0xc0, !PT ;  /* 0x007fffff03057812 */ /* 0x000fe200078ec0ff */
[----:B------:R-:W-:Y:S01]  /*12f0*/  FFMA.RP R3, R8, R6, R11 ;  /* 0x0000000608037223 */ /* 0x000fe2000000800b */
[----:B------:R-:W-:Y:S02]  /*1300*/  IADD3 R6, PT, PT, R7, 0x20, RZ ;  /* 0x0000002007067810 */ /* 0x000fe40007ffe0ff */
[----:B------:R-:W-:-:S02]  /*1310*/  LOP3.LUT R5, R5, 0x800000, RZ, 0xfc, !PT ;  /* 0x0080000005057812 */ /* 0x000fc400078efcff */
[----:B------:R-:W-:Y:S02]  /*1320*/  IADD3 R7, PT, PT, -R7, RZ, RZ ;  /* 0x000000ff07077210 */ /* 0x000fe40007ffe1ff */
[----:B------:R-:W-:Y:S02]  /*1330*/  SHF.L.U32 R6, R5, R6, RZ ;  /* 0x0000000605067219 */ /* 0x000fe400000006ff */
[----:B------:R-:W-:Y:S02]  /*1340*/  FSETP.NEU.FTZ.AND P0, PT, R3, R4, PT ;  /* 0x000000040300720b */ /* 0x000fe40003f1d000 */
[----:B------:R-:W-:Y:S02]  /*1350*/  SEL R4, R7, RZ, P3 ;  /* 0x000000ff07047207 */ /* 0x000fe40001800000 */
[----:B------:R-:W-:Y:S02]  /*1360*/  ISETP.NE.AND P1, PT, R6, RZ, P1 ;  /* 0x000000ff0600720c */ /* 0x000fe40000f25270 */
[----:B------:R-:W-:-:S02]  /*1370*/  SHF.R.U32.HI R4, RZ, R4, R5 ;  /* 0x00000004ff047219 */ /* 0x000fc40000011605 */
[----:B------:R-:W-:Y:S02]  /*1380*/  PLOP3.LUT P0, PT, P0, P1, PT, 0xf8, 0x8f ;  /* 0x00000000008f781c */ /* 0x000fe40000703f70 */
[----:B------:R-:W-:Y:S02]  /*1390*/  SHF.R.U32.HI R6, RZ, 0x1, R4 ;  /* 0x00000001ff067819 */ /* 0x000fe40000011604 */
[----:B------:R-:W-:-:S04]  /*13a0*/  SEL R3, RZ, 0x1, !P0 ;  /* 0x00000001ff037807 */ /* 0x000fc80004000000 */
[----:B------:R-:W-:-:S04]  /*13b0*/  LOP3.LUT R3, R3, 0x1, R6, 0xf8, !PT ;  /* 0x0000000103037812 */ /* 0x000fc800078ef806 */
[----:B------:R-:W-:-:S05]  /*13c0*/  LOP3.LUT R3, R3, R4, RZ, 0xc0, !PT ;  /* 0x0000000403037212 */ /* 0x000fca00078ec0ff */
[----:B------:R-:W-:-:S05]  /*13d0*/  IMAD.IADD R3, R6, 0x1, R3 ;  /* 0x0000000106037824 */ /* 0x000fca00078e0203 */
[----:B------:R-:W-:Y:S01]  /*13e0*/  LOP3.LUT R0, R3, R0, RZ, 0xfc, !PT ;  /* 0x0000000003007212 */ /* 0x000fe200078efcff */
[----:B------:R-:W-:Y:S06]  /*13f0*/  BRA `(.L_x_25) ;  /* 0x0000000000107947 */ /* 0x000fec0003800000 */
.L_x_24:
[----:B------:R-:W-:-:S04]  /*1400*/  LOP3.LUT R0, R0, 0x80000000, RZ, 0xc0, !PT ;  /* 0x8000000000007812 */ /* 0x000fc800078ec0ff */
[----:B------:R-:W-:Y:S01]  /*1410*/  LOP3.LUT R0, R0, 0x7f800000, RZ, 0xfc, !PT ;  /* 0x7f80000000007812 */ /* 0x000fe200078efcff */
[----:B------:R-:W-:Y:S06]  /*1420*/  BRA `(.L_x_25) ;  /* 0x0000000000047947 */ /* 0x000fec0003800000 */
.L_x_23:
[----:B------:R-:W-:-:S07]  /*1430*/  LEA R0, R4, R0, 0x17 ;  /* 0x0000000004007211 */ /* 0x000fce00078eb8ff */
.L_x_25:
[----:B------:R-:W-:Y:S05]  /*1440*/  BSYNC.RECONVERGENT B2 ;  /* 0x0000000000027941 */ /* 0x000fea0003800200 */
.L_x_22:
[----:B------:R-:W-:Y:S05]  /*1450*/  BRA `(.L_x_26) ;  /* 0x0000000000207947 */ /* 0x000fea0003800000 */
.L_x_21:
[----:B------:R-:W-:-:S04]  /*1460*/  LOP3.LUT R0, R4, 0x80000000, R3, 0x48, !PT ;  /* 0x8000000004007812 */ /* 0x000fc800078e4803 */
[----:B------:R-:W-:Y:S01]  /*1470*/  LOP3.LUT R0, R0, 0x7f800000, RZ, 0xfc, !PT ;  /* 0x7f80000000007812 */ /* 0x000fe200078efcff */
[----:B------:R-:W-:Y:S06]  /*1480*/  BRA `(.L_x_26) ;  /* 0x0000000000147947 */ /* 0x000fec0003800000 */
.L_x_20:
[----:B------:R-:W-:Y:S01]  /*1490*/  LOP3.LUT R0, R4, 0x80000000, R3, 0x48, !PT ;  /* 0x8000000004007812 */ /* 0x000fe200078e4803 */
[----:B------:R-:W-:Y:S06]  /*14a0*/  BRA `(.L_x_26) ;  /* 0x00000000000c7947 */ /* 0x000fec0003800000 */
.L_x_19:
[----:B------:R-:W0:Y:S01]  /*14b0*/  MUFU.RSQ R0, -QNAN ;  /* 0xffc0000000007908 */ /* 0x000e220000001400 */
[----:B------:R-:W-:Y:S05]  /*14c0*/  BRA `(.L_x_26) ;  /* 0x0000000000047947 */ /* 0x000fea0003800000 */
.L_x_18:
[----:B------:R-:W-:-:S07]  /*14d0*/  FADD.FTZ R0, R3, R0 ;  /* 0x0000000003007221 */ /* 0x000fce0000010000 */
.L_x_26:
[----:B------:R-:W-:Y:S05]  /*14e0*/  BSYNC.RECONVERGENT B1 ;  /* 0x0000000000017941 */ /* 0x000fea0003800200 */
.L_x_16:
[----:B------:R-:W-:-:S04]  /*14f0*/  HFMA2 R3, -RZ, RZ, 0, 0 ;  /* 0x00000000ff037431 */ /* 0x000fc800000001ff */
[----:B0-----:R-:W-:Y:S05]  /*1500*/  RET.REL.NODEC R2 `(cosineSimilarityShared) ;  /* 0xffffffe802bc7950 */ /* 0x001fea0003c3ffff */
.L_x_27:
[----:B------:R-:W-:-:S00]  /*1510*/  BRA `(.L_x_27) ;  /* 0xfffffffc00fc7947 */ /* 0x000fc0000383ffff */
[----:B------:R-:W-:-:S00]  /*1520*/  NOP ;  /* 0x0000000000007918 */ /* 0x000fc00000000000 */
        /* <DEDUP_REMOVED lines=13> */
.L_x_56:


//--------------------- .text.cosineSimilarity    --------------------------
	.section	.text.cosineSimilarity,"ax",@progbits
	.align	128
        .global         cosineSimilarity
        .type           cosineSimilarity,@function
        .size           cosineSimilarity,(.L_x_58 - cosineSimilarity)
        .other          cosineSimilarity,@"STO_CUDA_ENTRY STV_DEFAULT"
cosineSimilarity:
.text.cosineSimilarity:
[----:B------:R-:W-:Y:S01]  /*0000*/  LDC R1, c[0x0][0x37c] ;  /* 0x0000df00ff017b82 */ /* 0x000fe20000000800 */
[----:B------:R-:W0:Y:S07]  /*0010*/  S2R R3, SR_TID.X ;  /* 0x0000000000037919 */ /* 0x000e2e0000002100 */
[----:B------:R-:W0:Y:S01]  /*0020*/  S2UR UR4, SR_CTAID.X ;  /* 0x00000000000479c3 */ /* 0x000e220000002500 */
[----:B------:R-:W1:Y:S07]  /*0030*/  LDCU UR5, c[0x0][0x398] ;  /* 0x00007300ff0577ac */ /* 0x000e6e0008000800 */
[----:B------:R-:W0:Y:S02]  /*0040*/  LDC R6, c[0x0][0x360] ;  /* 0x0000d800ff067b82 */ /* 0x000e240000000800 */
[----:B0-----:R-:W-:-:S05]  /*0050*/  IMAD R6, R6, UR4, R3 ;  /* 0x0000000406067c24 */ /* 0x001fca000f8e0203 */
[----:B-1----:R-:W-:-:S13]  /*0060*/  ISETP.GE.AND P0, PT, R6, UR5, PT ;  /* 0x0000000506007c0c */ /* 0x002fda000bf06270 */
[----:B------:R-:W-:Y:S05]  /*0070*/  @P0 EXIT ;  /* 0x000000000000094d */ /* 0x000fea0003800000 */
[----:B------:R-:W0:Y:S01]  /*0080*/  LDC R9, c[0x0][0x39c] ;  /* 0x0000e700ff097b82 */ /* 0x000e220000000800 */
[----:B------:R-:W1:Y:S01]  /*0090*/  LDCU.64 UR12, c[0x0][0x358] ;  /* 0x00006b00ff0c77ac */ /* 0x000e620008000a00 */
[----:B------:R-:W-:Y:S01]  /*00a0*/  HFMA2 R7, -RZ, RZ, 0, 0 ;  /* 0x00000000ff077431 */ /* 0x000fe200000001ff */
[----:B------:R-:W-:Y:S02]  /*00b0*/  CS2R R20, SRZ ;  /* 0x0000000000147805 */ /* 0x000fe4000001ff00 */
[----:B0-----:R-:W-:-:S13]  /*00c0*/  ISETP.GE.AND P0, PT, R9, 0x1, PT ;  /* 0x000000010900780c */ /* 0x001fda0003f06270 */
[----:B-1----:R-:W-:Y:S05]  /*00d0*/  @!P0 BRA `(.L_x_28) ;  /* 0x0000000800048947 */ /* 0x002fea0003800000 */
[C---:B------:R-:W-:Y:S01]  /*00e0*/  ISETP.GE.U32.AND P1, PT, R9.reuse, 0x8, PT ;  /* 0x000000080900780c */ /* 0x040fe20003f26070 */
[----:B------:R-:W-:Y:S01]  /*00f0*/  IMAD R8, R6, R9, RZ ;  /* 0x0000000906087224 */ /* 0x000fe200078e02ff */
[----:B------:R-:W-:Y:S01]  /*0100*/  LOP3.LUT R28, R9, 0x7, RZ, 0xc0, !PT ;  /* 0x00000007091c7812 */ /* 0x000fe200078ec0ff */
[----:B------:R-:W-:Y:S01]  /*0110*/  IMAD.MOV.U32 R11, RZ, RZ, RZ ;  /* 0x000000ffff0b7224 */ /* 0x000fe200078e00ff */
[----:B------:R-:W-:Y:S02]  /*0120*/  MOV R7, RZ ;  /* 0x000000ff00077202 */ /* 0x000fe40000000f00 */
[----:B------:R-:W-:Y:S02]  /*0130*/  CS2R R20, SRZ ;  /* 0x0000000000147805 */ /* 0x000fe4000001ff00 */
[----:B------:R-:W-:-:S05]  /*0140*/  ISETP.NE.AND P0, PT, R28, RZ, PT ;  /* 0x000000ff1c00720c */ /* 0x000fca0003f05270 */
[----:B------:R-:W-:Y:S08]  /*0150*/  @!P1 BRA `(.L_x_29) ;  /* 0x0000000000f09947 */ /* 0x000ff00003800000 */
[----:B------:R-:W0:Y:S01]  /*0160*/  LDCU.128 UR8, c[0x0][0x380] ;  /* 0x00007000ff0877ac */ /* 0x000e220008000c00 */
[----:B------:R-:W-:Y:S02]  /*0170*/  LOP3.LUT R11, R9, 0x7ffffff8, RZ, 0xc0, !PT ;  /* 0x7ffffff8090b7812 */ /* 0x000fe400078ec0ff */
[----:B------:R-:W-:Y:S02]  /*0180*/  MOV R7, RZ ;  /* 0x000000ff00077202 */ /* 0x000fe40000000f00 */
[----:B------:R-:W-:Y:S01]  /*0190*/  MOV R0, R8 ;  /* 0x0000000800007202 */ /* 0x000fe20000000f00 */
[----:B------:R-:W-:Y:S01]  /*01a0*/  IMAD.MOV R27, RZ, RZ, -R11 ;  /* 0x000000ffff1b7224 */ /* 0x000fe200078e0a0b */
[----:B0-----:R-:W-:Y:S02]  /*01b0*/  UIADD3 UR4, UP1, UPT, UR10, 0x10, URZ ;  /* 0x000000100a047890 */ /* 0x001fe4000ff3e0ff */
[----:B------:R-:W-:Y:S02]  /*01c0*/  UIADD3 UR6, UP0, UPT, UR8, 0x10, URZ ;  /* 0x0000001008067890 */ /* 0x000fe4000ff1e0ff */
[----:B------:R-:W-:-:S02]  /*01d0*/  UIADD3.X UR5, UPT, UPT, URZ, UR11, URZ, UP1, !UPT ;  /* 0x0000000bff057290 */ /* 0x000fc40008ffe4ff */
[----:B------:R-:W-:Y:S01]  /*01e0*/  MOV R2, UR4 ;  /* 0x0000000400027c02 */ /* 0x000fe20008000f00 */
[----:B------:R-:W-:-:S03]  /*01f0*/  UIADD3.X UR7, UPT, UPT, URZ, UR9, URZ, UP0, !UPT ;  /* 0x00000009ff077290 */ /* 0x000fc600087fe4ff */
[----:B------:R-:W-:-:S09]  /*0200*/  MOV R3, UR5 ;  /* 0x0000000500037c02 */ /* 0x000fd20008000f00 */
.L_x_30:
[----:B------:R-:W-:Y:S01]  /*0210*/  MOV R5, UR7 ;  /* 0x0000000700057c02 */ /* 0x000fe20008000f00 */
[----:B------:R-:W-:Y:S01]  /*0220*/  IMAD.U32 R4, RZ, RZ, UR6 ;  /* 0x00000006ff047e24 */ /* 0x000fe2000f8e00ff */
[----:B------:R-:W2:Y:S03]  /*0230*/  LDG.E R26, desc[UR12][R2.64+-0x10] ;  /* 0xfffff00c021a7981 */ /* 0x000ea6000c1e1900 */
[----:B------:R-:W-:Y:S01]  /*0240*/  IMAD.WIDE R4, R0, 0x4, R4 ;  /* 0x0000000400047825 */ /* 0x000fe200078e0204 */
[----:B------:R-:W3:Y:S04]  /*0250*/  LDG.E R19, desc[UR12][R2.64+-0xc] ;  /* 0xfffff40c02137981 */ /* 0x000ee8000c1e1900 */
[----:B------:R-:W4:Y:S04]  /*0260*/  LDG.E R25, desc[UR12][R4.64+-0x10] ;  /* 0xfffff00c04197981 */ /* 0x000f28000c1e1900 */
[----:B------:R-:W5:Y:S04]  /*0270*/  LDG.E R18, desc[UR12][R4.64+-0xc] ;  /* 0xfffff40c04127981 */ /* 0x000f68000c1e1900 */
        /* <DEDUP_REMOVED lines=8> */
[----:B------:R0:W5:Y:S01]  /*0300*/  LDG.E R22, desc[UR12][R4.64+0xc] ;  /* 0x00000c0c04167981 */ /* 0x000162000c1e1900 */
[C---:B----4-:R-:W-:Y:S01]  /*0310*/  FFMA R23, R25.reuse, R25, R20 ;  /* 0x0000001919177223 */ /* 0x050fe20000000014 */
[----:B--2---:R-:W-:-:S02]  /*0320*/  FFMA R29, R25, R26, R21 ;  /* 0x0000001a191d7223 */ /* 0x004fc40000000015 */
[----:B------:R-:W2:Y:S01]  /*0330*/  LDG.E R25, desc[UR12][R2.64+0x4] ;  /* 0x0000040c02197981 */ /* 0x000ea2000c1e1900 */
[----:B------:R-:W-:-:S03]  /*0340*/  FFMA R26, R26, R26, R7 ;  /* 0x0000001a1a1a7223 */ /* 0x000fc60000000007 */
[----:B------:R-:W4:Y:S04]  /*0350*/  LDG.E R7, desc[UR12][R2.64+0x8] ;  /* 0x0000080c02077981 */ /* 0x000f28000c1e1900 */
[----:B------:R1:W4:Y:S01]  /*0360*/  LDG.E R21, desc[UR12][R2.64+0xc] ;  /* 0x00000c0c02157981 */ /* 0x000322000c1e1900 */
[-C--:B---3--:R-:W-:Y:S01]  /*0370*/  FFMA R26, R19, R19.reuse, R26 ;  /* 0x00000013131a7223 */ /* 0x088fe2000000001a */
[C---:B-----5:R-:W-:Y:S01]  /*0380*/  FFMA R29, R18.reuse, R19, R29 ;  /* 0x00000013121d7223 */ /* 0x060fe2000000001d */
[----:B------:R-:W-:Y:S02]  /*0390*/  FFMA R23, R18, R18, R23 ;  /* 0x0000001212177223 */ /* 0x000fe40000000017 */
[-C--:B------:R-:W-:Y:S01]  /*03a0*/  FFMA R26, R17, R17.reuse, R26 ;  /* 0x00000011111a7223 */ /* 0x080fe2000000001a */
[C---:B------:R-:W-:Y:S01]  /*03b0*/  FFMA R29, R16.reuse, R17, R29 ;  /* 0x00000011101d7223 */ /* 0x040fe2000000001d */
[----:B------:R-:W-:Y:S01]  /*03c0*/  FFMA R23, R16, R16, R23 ;  /* 0x0000001010177223 */ /* 0x000fe20000000017 */
[----:B------:R-:W-:Y:S01]  /*03d0*/  IADD3 R27, PT, PT, R27, 0x8, RZ ;  /* 0x000000081b1b7810 */ /* 0x000fe20007ffe0ff */
[-C--:B0-----:R-:W-:Y:S01]  /*03e0*/  FFMA R5, R15, R15.reuse, R26 ;  /* 0x0000000f0f057223 */ /* 0x081fe2000000001a */
[C---:B------:R-:W-:Y:S01]  /*03f0*/  FFMA R29, R14.reuse, R15, R29 ;  /* 0x0000000f0e1d7223 */ /* 0x040fe2000000001d */
[----:B------:R-:W-:Y:S01]  /*0400*/  FFMA R4, R14, R14, R23 ;  /* 0x0000000e0e047223 */ /* 0x000fe20000000017 */
[----:B------:R-:W-:Y:S01]  /*0410*/  ISETP.NE.AND P1, PT, R27, RZ, PT ;  /* 0x000000ff1b00720c */ /* 0x000fe20003f25270 */
[----:B------:R-:W-:-:S02]  /*0420*/  FFMA R14, R24, R24, R5 ;  /* 0x00000018180e7223 */ /* 0x000fc40000000005 */
[C---:B------:R-:W-:Y:S01]  /*0430*/  FFMA R5, R13.reuse, R13, R4 ;  /* 0x0000000d0d057223 */ /* 0x040fe20000000004 */
[----:B------:R-:W-:-:S03]  /*0440*/  FFMA R29, R13, R24, R29 ;  /* 0x000000180d1d7223 */ /* 0x000fc6000000001d */
[----:B------:R-:W-:Y:S01]  /*0450*/  FFMA R5, R12, R12, R5 ;  /* 0x0000000c0c057223 */ /* 0x000fe20000000005 */
[----:B-1----:R-:W-:-:S03]  /*0460*/  IADD3 R2, P2, PT, R2, 0x20, RZ ;  /* 0x0000002002027810 */ /* 0x002fc60007f5e0ff */
[----:B------:R-:W-:Y:S01]  /*0470*/  FFMA R5, R10, R10, R5 ;  /* 0x0000000a0a057223 */ /* 0x000fe20000000005 */
[----:B------:R-:W-:Y:S01]  /*0480*/  IADD3 R0, PT, PT, R0, 0x8, RZ ;  /* 0x0000000800007810 */ /* 0x000fe20007ffe0ff */
[----:B------:R-:W-:Y:S02]  /*0490*/  IMAD.X R3, RZ, RZ, R3, P2 ;  /* 0x000000ffff037224 */ /* 0x000fe400010e0603 */
[----:B------:R-:W-:Y:S01]  /*04a0*/  FFMA R20, R22, R22, R5 ;  /* 0x0000001616147223 */ /* 0x000fe20000000005 */
[-C--:B--2---:R-:W-:Y:S01]  /*04b0*/  FFMA R14, R25, R25.reuse, R14 ;  /* 0x00000019190e7223 */ /* 0x084fe2000000000e */
[----:B------:R-:W-:-:S03]  /*04c0*/  FFMA R29, R12, R25, R29 ;  /* 0x000000190c1d7223 */ /* 0x000fc6000000001d */
[-C--:B----4-:R-:W-:Y:S01]  /*04d0*/  FFMA R14, R7, R7.reuse, R14 ;  /* 0x00000007070e7223 */ /* 0x090fe2000000000e */
[----:B------:R-:W-:-:S03]  /*04e0*/  FFMA R29, R10, R7, R29 ;  /* 0x000000070a1d7223 */ /* 0x000fc6000000001d */
[-C--:B------:R-:W-:Y:S01]  /*04f0*/  FFMA R7, R21, R21.reuse, R14 ;  /* 0x0000001515077223 */ /* 0x080fe2000000000e */
[----:B------:R-:W-:Y:S01]  /*0500*/  FFMA R21, R22, R21, R29 ;  /* 0x0000001516157223 */ /* 0x000fe2000000001d */
[----:B------:R-:W-:Y:S06]  /*0510*/  @P1 BRA `(.L_x_30) ;  /* 0xfffffffc003c1947 */ /* 0x000fec000383ffff */
.L_x_29:
[----:B------:R-:W-:Y:S05]  /*0520*/  @!P0 BRA `(.L_x_28) ;  /* 0x0000000000f08947 */ /* 0x000fea0003800000 */
[----:B------:R-:W-:Y:S02]  /*0530*/  ISETP.GE.U32.AND P0, PT, R28, 0x4, PT ;  /* 0x000000041c00780c */ /* 0x000fe40003f06070 */
[----:B------:R-:W-:-:S04]  /*0540*/  LOP3.LUT R16, R9, 0x3, RZ, 0xc0, !PT ;  /* 0x0000000309107812 */ /* 0x000fc800078ec0ff */
[----:B------:R-:W-:-:S07]  /*0550*/  ISETP.NE.AND P1, PT, R16, RZ, PT ;  /* 0x000000ff1000720c */ /* 0x000fce0003f25270 */
[----:B------:R-:W-:Y:S06]  /*0560*/  @!P0 BRA `(.L_x_31) ;  /* 0x0000000000688947 */ /* 0x000fec0003800000 */
[----:B------:R-:W0:Y:S01]  /*0570*/  LDC.64 R2, c[0x0][0x380] ;  /* 0x0000e000ff027b82 */ /* 0x000e220000000a00 */
[----:B------:R-:W-:-:S07]  /*0580*/  IADD3 R13, PT, PT, R8, R11, RZ ;  /* 0x0000000b080d7210 */ /* 0x000fce0007ffe0ff */
[----:B------:R-:W1:Y:S01]  /*0590*/  LDC.64 R4, c[0x0][0x388] ;  /* 0x0000e200ff047b82 */ /* 0x000e620000000a00 */
[----:B0-----:R-:W-:-:S05]  /*05a0*/  IMAD.WIDE R2, R13, 0x4, R2 ;  /* 0x000000040d027825 */ /* 0x001fca00078e0202 */
[----:B------:R-:W2:Y:S01]  /*05b0*/  LDG.E R13, desc[UR12][R2.64] ;  /* 0x0000000c020d7981 */ /* 0x000ea2000c1e1900 */
[----:B-1----:R-:W-:-:S03]  /*05c0*/  IMAD.WIDE.U32 R4, R11, 0x4, R4 ;  /* 0x000000040b047825 */ /* 0x002fc600078e0004 */
[----:B------:R-:W3:Y:S04]  /*05d0*/  LDG.E R15, desc[UR12][R2.64+0x4] ;  /* 0x0000040c020f7981 */ /* 0x000ee8000c1e1900 */
[----:B------:R-:W4:Y:S04]  /*05e0*/  LDG.E R0, desc[UR12][R4.64] ;  /* 0x0000000c04007981 */ /* 0x000f28000c1e1900 */
[----:B------:R-:W5:Y:S04]  /*05f0*/  LDG.E R10, desc[UR12][R4.64+0x4] ;  /* 0x0000040c040a7981 */ /* 0x000f68000c1e1900 */
[----:B------:R-:W5:Y:S04]  /*0600*/  LDG.E R17, desc[UR12][R2.64+0x8] ;  /* 0x0000080c02117981 */ /* 0x000f68000c1e1900 */
[----:B------:R-:W5:Y:S04]  /*0610*/  LDG.E R12, desc[UR12][R4.64+0x8] ;  /* 0x0000080c040c7981 */ /* 0x000f68000c1e1900 */
[----:B------:R-:W5:Y:S04]  /*0620*/  LDG.E R19, desc[UR12][R2.64+0xc] ;  /* 0x00000c0c02137981 */ /* 0x000f68000c1e1900 */
[----:B------:R-:W5:Y:S01]  /*0630*/  LDG.E R14, desc[UR12][R4.64+0xc] ;  /* 0x00000c0c040e7981 */ /* 0x000f62000c1e1900 */
[----:B------:R-:W-:-:S02]  /*0640*/  VIADD R11, R11, 0x4 ;  /* 0x000000040b0b7836 */ /* 0x000fc40000000000 */
[C---:B--2---:R-:W-:Y:S01]  /*0650*/  FFMA R20, R13.reuse, R13, R20 ;  /* 0x0000000d0d147223 */ /* 0x044fe20000000014 */
[-C--:B----4-:R-:W-:Y:S01]  /*0660*/  FFMA R13, R13, R0.reuse, R21 ;  /* 0x000000000d0d7223 */ /* 0x090fe20000000015 */
[----:B------:R-:W-:Y:S02]  /*0670*/  FFMA R0, R0, R0, R7 ;  /* 0x0000000000007223 */ /* 0x000fe40000000007 */
[C---:B---3--:R-:W-:Y:S01]  /*0680*/  FFMA R20, R15.reuse, R15, R20 ;  /* 0x0000000f0f147223 */ /* 0x048fe20000000014 */
[-C--:B-----5:R-:W-:Y:S01]  /*0690*/  FFMA R13, R15, R10.reuse, R13 ;  /* 0x0000000a0f0d7223 */ /* 0x0a0fe2000000000d */
[----:B------:R-:W-:Y:S02]  /*06a0*/  FFMA R0, R10, R10, R0 ;  /* 0x0000000a0a007223 */ /* 0x000fe40000000000 */
[C---:B------:R-:W-:Y:S01]  /*06b0*/  FFMA R20, R17.reuse, R17, R20 ;  /* 0x0000001111147223 */ /* 0x040fe20000000014 */
[-C--:B------:R-:W-:Y:S01]  /*06c0*/  FFMA R13, R17, R12.reuse, R13 ;  /* 0x0000000c110d7223 */ /* 0x080fe2000000000d */
[----:B------:R-:W-:-:S02]  /*06d0*/  FFMA R0, R12, R12, R0 ;  /* 0x0000000c0c007223 */ /* 0x000fc40000000000 */
[C---:B------:R-:W-:Y:S01]  /*06e0*/  FFMA R20, R19.reuse, R19, R20 ;  /* 0x0000001313147223 */ /* 0x040fe20000000014 */
[-C--:B------:R-:W-:Y:S01]  /*06f0*/  FFMA R21, R19, R14.reuse, R13 ;  /* 0x0000000e13157223 */ /* 0x080fe2000000000d */
[----:B------:R-:W-:-:S07]  /*0700*/  FFMA R7, R14, R14, R0 ;  /* 0x0000000e0e077223 */ /* 0x000fce0000000000 */
.L_x_31:
[----:B------:R-:W-:Y:S05]  /*0710*/  @!P1 BRA `(.L_x_28) ;  /* 0x0000000000749947 */ /* 0x000fea0003800000 */
[----:B------:R-:W0:Y:S01]  /*0720*/  LDC.64 R14, c[0x0][0x388] ;  /* 0x0000e200ff0e7b82 */ /* 0x000e220000000a00 */
[----:B------:R-:W-:Y:S02]  /*0730*/  ISETP.NE.AND P0, PT, R16, 0x1, PT ;  /* 0x000000011000780c */ /* 0x000fe40003f05270 */
[----:B------:R-:W-:-:S04]  /*0740*/  LOP3.LUT R9, R9, 0x1, RZ, 0xc0, !PT ;  /* 0x0000000109097812 */ /* 0x000fc800078ec0ff */
[----:B------:R-:W-:Y:S01]  /*0750*/  ISETP.NE.U32.AND P1, PT, R9, 0x1, PT ;  /* 0x000000010900780c */ /* 0x000fe20003f25070 */
[----:B------:R-:W1:Y:S06]  /*0760*/  LDC.64 R12, c[0x0][0x380] ;  /* 0x0000e000ff0c7b82 */ /* 0x000e6c0000000a00 */
[----:B------:R-:W-:Y:S02]  /*0770*/  @P0 IADD3 R9, PT, PT, R8, R11, RZ ;  /* 0x0000000b08090210 */ /* 0x000fe40007ffe0ff */
[----:B------:R-:W2:Y:S08]  /*0780*/  LDC.64 R4, c[0x0][0x388] ;  /* 0x0000e200ff047b82 */ /* 0x000eb00000000a00 */
[----:B------:R-:W3:Y:S01]  /*0790*/  LDC.64 R2, c[0x0][0x380] ;  /* 0x0000e000ff027b82 */ /* 0x000ee20000000a00 */
[C---:B0-----:R-:W-:Y:S01]  /*07a0*/  @P0 IMAD.WIDE.U32 R14, R11.reuse, 0x4, R14 ;  /* 0x000000040b0e0825 */ /* 0x041fe200078e000e */
[----:B------:R-:W-:-:S04]  /*07b0*/  @P0 IADD3 R11, PT, PT, R11, 0x2, RZ ;  /* 0x000000020b0b0810 */ /* 0x000fc80007ffe0ff */
[----:B------:R-:W4:Y:S01]  /*07c0*/  @P0 LDG.E R0, desc[UR12][R14.64] ;  /* 0x0000000c0e000981 */ /* 0x000f22000c1e1900 */
[----:B-1----:R-:W-:-:S03]  /*07d0*/  @P0 IMAD.WIDE R12, R9, 0x4, R12 ;  /* 0x00000004090c0825 */ /* 0x002fc600078e020c */
[----:B------:R-:W5:Y:S01]  /*07e0*/  @P0 LDG.E R10, desc[UR12][R14.64+0x4] ;  /* 0x0000040c0e0a0981 */ /* 0x000f62000c1e1900 */
[----:B------:R-:W-:-:S03]  /*07f0*/  @!P1 IMAD.IADD R9, R8, 0x1, R11 ;  /* 0x0000000108099824 */ /* 0x000fc600078e020b */
[----:B------:R-:W5:Y:S01]  /*0800*/  @P0 LDG.E R17, desc[UR12][R12.64] ;  /* 0x0000000c0c110981 */ /* 0x000f62000c1e1900 */
[----:B--2---:R-:W-:-:S03]  /*0810*/  @!P1 IMAD.WIDE.U32 R4, R11, 0x4, R4 ;  /* 0x000000040b049825 */ /* 0x004fc600078e0004 */
[----:B------:R-:W2:Y:S04]  /*0820*/  @P0 LDG.E R11, desc[UR12][R12.64+0x4] ;  /* 0x0000040c0c0b0981 */ /* 0x000ea8000c1e1900 */
[----:B------:R-:W2:Y:S01]  /*0830*/  @!P1 LDG.E R4, desc[UR12][R4.64] ;  /* 0x0000000c04049981 */ /* 0x000ea2000c1e1900 */
[----:B---3--:R-:W-:-:S06]  /*0840*/  @!P1 IMAD.WIDE R2, R9, 0x4, R2 ;  /* 0x0000000409029825 */ /* 0x008fcc00078e0202 */
[----:B------:R-:W3:Y:S01]  /*0850*/  @!P1 LDG.E R3, desc[UR12][R2.64] ;  /* 0x0000000c02039981 */ /* 0x000ee2000c1e1900 */
[----:B----4-:R-:W-:-:S04]  /*0860*/  @P0 FFMA R9, R0, R0, R7 ;  /* 0x0000000000090223 */ /* 0x010fc80000000007 */
[----:B-----5:R-:W-:Y:S01]  /*0870*/  @P0 FFMA R7, R10, R10, R9 ;  /* 0x0000000a0a070223 */ /* 0x020fe20000000009 */
[C---:B------:R-:W-:Y:S01]  /*0880*/  @P0 FFMA R8, R17.reuse, R17, R20 ;  /* 0x0000001111080223 */ /* 0x040fe20000000014 */
[----:B------:R-:W-:-:S03]  /*0890*/  @P0 FFMA R0, R17, R0, R21 ;  /* 0x0000000011000223 */ /* 0x000fc60000000015 */
[C---:B--2---:R-:W-:Y:S01]  /*08a0*/  @P0 FFMA R20, R11.reuse, R11, R8 ;  /* 0x0000000b0b140223 */ /* 0x044fe20000000008 */
[----:B------:R-:W-:Y:S01]  /*08b0*/  @P0 FFMA R21, R11, R10, R0 ;  /* 0x0000000a0b150223 */ /* 0x000fe20000000000 */
[-C--:B------:R-:W-:Y:S02]  /*08c0*/  @!P1 FFMA R7, R4, R4.reuse, R7 ;  /* 0x0000000404079223 */ /* 0x080fe40000000007 */
[C---:B---3--:R-:W-:Y:S01]  /*08d0*/  @!P1 FFMA R20, R3.reuse, R3, R20 ;  /* 0x0000000303149223 */ /* 0x048fe20000000014 */
[----:B------:R-:W-:-:S07]  /*08e0*/  @!P1 FFMA R21, R3, R4, R21 ;  /* 0x0000000403159223 */ /* 0x000fce0000000015 */
.L_x_28:
[----:B------:R-:W-:Y:S01]  /*08f0*/  IADD3 R0, PT, PT, R20, -0xd000000, RZ ;  /* 0xf300000014007810 */ /* 0x000fe20007ffe0ff */
[----:B------:R0:W1:Y:S01]  /*0900*/  MUFU.RSQ R5, R20 ;  /* 0x0000001400057308 */ /* 0x0000620000001400 */
[----:B------:R-:W-:Y:S02]  /*0910*/  BSSY.RECONVERGENT B0, `(.L_x_32) ;  /* 0x000000c000007945 */ /* 0x000fe40003800200 */
[----:B------:R-:W-:-:S13]  /*0920*/  ISETP.GT.U32.AND P0, PT, R0, 0x727fffff, PT ;  /* 0x727fffff0000780c */ /* 0x000fda0003f04070 */
[----:B0-----:R-:W-:Y:S05]  /*0930*/  @!P0 BRA `(.L_x_33) ;  /* 0x0000000000148947 */ /* 0x001fea0003800000 */
[----:B------:R-:W-:Y:S02]  /*0940*/  MOV R0, R20 ;  /* 0x0000001400007202 */ /* 0x000fe40000000f00 */
[----:B------:R-:W-:-:S07]  /*0950*/  MOV R10, 0x970 ;  /* 0x00000970000a7802 */ /* 0x000fce0000000f00 */
[----:B-1----:R-:W-:Y:S05]  /*0960*/  CALL.REL.NOINC `($__internal_2_$__cuda_sm20_sqrt_rn_f32_slowpath) ;  /* 0x0000000000c07944 */ /* 0x002fea0003c00000 */
[----:B------:R-:W-:Y:S01]  /*0970*/  IMAD.MOV.U32 R4, RZ, RZ, R0 ;  /* 0x000000ffff047224 */ /* 0x000fe200078e0000 */
[----:B------:R-:W-:Y:S06]  /*0980*/  BRA `(.L_x_34) ;  /* 0x0000000000107947 */ /* 0x000fec0003800000 */
.L_x_33:
[C---:B-1----:R-:W-:Y:S01]  /*0990*/  FMUL.FTZ R3, R5.reuse, R20 ;  /* 0x0000001405037220 */ /* 0x042fe20000410000 */
[----:B------:R-:W-:-:S03]  /*09a0*/  FMUL.FTZ R0, R5, 0.5 ;  /* 0x3f00000005007820 */ /* 0x000fc60000410000 */
[----:B------:R-:W-:-:S04]  /*09b0*/  FFMA R4, -R3, R3, R20 ;  /* 0x0000000303047223 */ /* 0x000fc80000000114 */
[----:B------:R-:W-:-:S07]  /*09c0*/  FFMA R4, R4, R0, R3 ;  /* 0x0000000004047223 */ /* 0x000fce0000000003 */
.L_x_34:
[----:B------:R-:W-:Y:S05]  /*09d0*/  BSYNC.RECONVERGENT B0 ;  /* 0x0000000000007941 */ /* 0x000fea0003800200 */
.L_x_32:
[----:B------:R-:W-:Y:S01]  /*09e0*/  IADD3 R0, PT, PT, R7, -0xd000000, RZ ;  /* 0xf300000007007810 */ /* 0x000fe20007ffe0ff */
[----:B------:R0:W1:Y:S03]  /*09f0*/  MUFU.RSQ R2, R7 ;  /* 0x0000000700027308 */ /* 0x0000660000001400 */
[----:B------:R-:W-:-:S13]  /*0a00*/  ISETP.GT.U32.AND P0, PT, R0, 0x727fffff, PT ;  /* 0x727fffff0000780c */ /* 0x000fda0003f04070 */
[----:B0-----:R-:W-:Y:S05]  /*0a10*/  @!P0 BRA `(.L_x_35) ;  /* 0x00000000001c8947 */ /* 0x001fea0003800000 */
[----:B------:R-:W-:Y:S01]  /*0a20*/  BSSY.RECONVERGENT B0, `(.L_x_36) ;  /* 0x0000004000007945 */ /* 0x000fe20003800200 */
[----:B------:R-:W-:Y:S02]  /*0a30*/  MOV R0, R7 ;  /* 0x0000000700007202 */ /* 0x000fe40000000f00 */
[----:B------:R-:W-:-:S07]  /*0a40*/  MOV R10, 0xa60 ;  /* 0x00000a60000a7802 */ /* 0x000fce0000000f00 */
[----:B-1----:R-:W-:Y:S05]  /*0a50*/  CALL.REL.NOINC `($__internal_2_$__cuda_sm20_sqrt_rn_f32_slowpath) ;  /* 0x0000000000847944 */ /* 0x002fea0003c00000 */
[----:B------:R-:W-:Y:S05]  /*0a60*/  BSYNC.RECONVERGENT B0 ;  /* 0x0000000000007941 */ /* 0x000fea0003800200 */
.L_x_36:
[----:B------:R-:W-:Y:S01]  /*0a70*/  IMAD.MOV.U32 R3, RZ, RZ, R0 ;  /* 0x000000ffff037224 */ /* 0x000fe200078e0000 */
[----:B------:R-:W-:Y:S06]  /*0a80*/  BRA `(.L_x_37) ;  /* 0x0000000000107947 */ /* 0x000fec0003800000 */
.L_x_35:
[C---:B-1----:R-:W-:Y:S01]  /*0a90*/  FMUL.FTZ R0, R2.reuse, R7 ;  /* 0x0000000702007220 */ /* 0x042fe20000410000 */
[----:B------:R-:W-:-:S03]  /*0aa0*/  FMUL.FTZ R2, R2, 0.5 ;  /* 0x3f00000002027820 */ /* 0x000fc60000410000 */
[----:B------:R-:W-:-:S04]  /*0ab0*/  FFMA R3, -R0, R0, R7 ;  /* 0x0000000000037223 */ /* 0x000fc80000000107 */
[----:B------:R-:W-:-:S07]  /*0ac0*/  FFMA R3, R3, R2, R0 ;  /* 0x0000000203037223 */ /* 0x000fce0000000000 */
.L_x_37:
[----:B------:R-:W-:Y:S01]  /*0ad0*/  FMUL R8, R3, R4 ;  /* 0x0000000403087220 */ /* 0x000fe20000400000 */
[----:B------:R-:W-:Y:S01]  /*0ae0*/  BSSY.RECONVERGENT B0, `(.L_x_38) ;  /* 0x0000013000007945 */ /* 0x000fe20003800200 */
[----:B------:R-:W-:-:S03]  /*0af0*/  HFMA2 R0, -RZ, RZ, 0, 0 ;  /* 0x00000000ff007431 */ /* 0x000fc600000001ff */
[----:B------:R-:W-:-:S13]  /*0b00*/  FSETP.GEU.AND P0, PT, R8, 9.9999999392252902908e-09, PT ;  /* 0x322bcc770800780b */ /* 0x000fda0003f0e000 */
[----:B------:R-:W-:Y:S05]  /*0b10*/  @!P0 BRA `(.L_x_39) ;  /* 0x00000000003c8947 */ /* 0x000fea0003800000 */
[----:B------:R-:W0:Y:S01]  /*0b20*/  MUFU.RCP R0, R8 ;  /* 0x0000000800007308 */ /* 0x000e220000001000 */
[----:B------:R-:W-:Y:S07]  /*0b30*/  BSSY.RECONVERGENT B1, `(.L_x_40) ;  /* 0x000000b000017945 */ /* 0x000fee0003800200 */
        /* <DEDUP_REMOVED lines=9> */
[----:B------:R-:W-:Y:S05]  /*0bd0*/  CALL.REL.NOINC `($__internal_3_$__cuda_sm3x_div_rn_noftz_f32_slowpath) ;  /* 0x0000000000807944 */ /* 0x000fea0003c00000 */
.L_x_41:
[----:B------:R-:W-:Y:S05]  /*0be0*/  BSYNC.RECONVERGENT B1 ;  /* 0x0000000000017941 */ /* 0x000fea0003800200 */
.L_x_40:
[----:B------:R-:W-:-:S04]  /*0bf0*/  FMNMX R0, R0, -1, !PT ;  /* 0xbf80000000007809 */ /* 0x000fc80007800000 */
[----:B------:R-:W-:-:S07]  /*0c00*/  FMNMX R0, R0, 1, PT ;  /* 0x3f80000000007809 */ /* 0x000fce0003800000 */
.L_x_39:
[----:B------:R-:W-:Y:S05]  /*0c10*/  BSYNC.RECONVERGENT B0 ;  /* 0x0000000000007941 */ /* 0x000fea0003800200 */
.L_x_38:
[----:B------:R-:W0:Y:S01]  /*0c20*/  LDC.64 R2, c[0x0][0x390] ;  /* 0x0000e400ff027b82 */ /* 0x000e220000000a00 */
[----:B------:R-:W-:Y:S01]  /*0c30*/  FADD R5, -R0, 1 ;  /* 0x3f80000000057421 */ /* 0x000fe20000000100 */
[----:B0-----:R-:W-:-:S05]  /*0c40*/  IMAD.WIDE R6, R6, 0x4, R2 ;  /* 0x0000000406067825 */ /* 0x001fca00078e0202 */
[----:B------:R-:W-:Y:S01]  /*0c50*/  STG.E desc[UR12][R6.64], R5 ;  /* 0x0000000506007986 */ /* 0x000fe2000c10190c */
[----:B------:R-:W-:Y:S05]  /*0c60*/  EXIT ;  /* 0x000000000000794d */ /* 0x000fea0003800000 */
        .weak           $__internal_2_$__cuda_sm20_sqrt_rn_f32_slowpath
        .type           $__internal_2_$__cuda_sm20_sqrt_rn_f32_slowpath,@function
        .size           $__internal_2_$__cuda_sm20_sqrt_rn_f32_slowpath,($__internal_3_$__cuda_sm3x_div_rn_noftz_f32_slowpath - $__internal_2_$__cuda_sm20_sqrt_rn_f32_slowpath)
$__internal_2_$__cuda_sm20_sqrt_rn_f32_slowpath:
        /* <DEDUP_REMOVED lines=14> */
[----:B------:R-:W-:Y:S02]  /*0d50*/  @!P0 MOV R2, R0 ;  /* 0x0000000000028202 */ /* 0x000fe40000000f00 */
[----:B------:R-:W-:-:S04]  /*0d60*/  @P0 FADD.FTZ R5, -R8, -RZ ;  /* 0x800000ff08050221 */ /* 0x000fc80000010100 */
[----:B------:R-:W-:-:S04]  /*0d70*/  @P0 FFMA R5, R8, R5, R3 ;  /* 0x0000000508050223 */ /* 0x000fc80000000003 */
[----:B------:R-:W-:-:S04]  /*0d80*/  @P0 FFMA R5, R5, R9, R8 ;  /* 0x0000000905050223 */ /* 0x000fc80000000008 */
[----:B------:R-:W-:-:S07]  /*0d90*/  @P0 FMUL.FTZ R2, R5, 2.3283064365386962891e-10 ;  /* 0x2f80000005020820 */ /* 0x000fce0000410000 */
.L_x_42:
[----:B------:R-:W-:Y:S02]  /*0da0*/  HFMA2 R3, -RZ, RZ, 0, 0 ;  /* 0x00000000ff037431 */ /* 0x000fe400000001ff */
[----:B------:R-:W-:Y:S01]  /*0db0*/  IMAD.MOV.U32 R0, RZ, RZ, R2 ;  /* 0x000000ffff007224 */ /* 0x000fe200078e0002 */
[----:B------:R-:W-:-:S04]  /*0dc0*/  MOV R2, R10 ;  /* 0x0000000a00027202 */ /* 0x000fc80000000f00 */
[----:B------:R-:W-:Y:S05]  /*0dd0*/  RET.REL.NODEC R2 `(cosineSimilarity) ;  /* 0xfffffff002887950 */ /* 0x000fea0003c3ffff */
        .weak           $__internal_3_$__cuda_sm3x_div_rn_noftz_f32_slowpath
        .type           $__internal_3_$__cuda_sm3x_div_rn_noftz_f32_slowpath,@function
        .size           $__internal_3_$__cuda_sm3x_div_rn_noftz_f32_slowpath,(.L_x_58 - $__internal_3_$__cuda_sm3x_div_rn_noftz_f32_slowpath)
$__internal_3_$__cuda_sm3x_div_rn_noftz_f32_slowpath:
        /* <DEDUP_REMOVED lines=36> */
.L_x_44:
        /* <DEDUP_REMOVED lines=51> */
.L_x_51:
[----:B------:R-:W-:-:S04]  /*1350*/  LOP3.LUT R0, R0, 0x80000000, RZ, 0xc0, !PT ;  /* 0x8000000000007812 */ /* 0x000fc800078ec0ff */
[----:B------:R-:W-:Y:S01]  /*1360*/  LOP3.LUT R0, R0, 0x7f800000, RZ, 0xfc, !PT ;  /* 0x7f80000000007812 */ /* 0x000fe200078efcff */
[----:B------:R-:W-:Y:S06]  /*1370*/  BRA `(.L_x_52) ;  /* 0x0000000000047947 */ /* 0x000fec0003800000 */
.L_x_50:
[----:B------:R-:W-:-:S07]  /*1380*/  LEA R0, R4, R0, 0x17 ;  /* 0x0000000004007211 */ /* 0x000fce00078eb8ff */
.L_x_52:
[----:B------:R-:W-:Y:S05]  /*1390*/  BSYNC.RECONVERGENT B3 ;  /* 0x0000000000037941 */ /* 0x000fea0003800200 */
.L_x_49:
[----:B------:R-:W-:Y:S05]  /*13a0*/  BRA `(.L_x_53) ;  /* 0x0000000000207947 */ /* 0x000fea0003800000 */
.L_x_48:
[----:B------:R-:W-:-:S04]  /*13b0*/  LOP3.LUT R0, R4, 0x80000000, R3, 0x48, !PT ;  /* 0x8000000004007812 */ /* 0x000fc800078e4803 */
[----:B------:R-:W-:Y:S01]  /*13c0*/  LOP3.LUT R0, R0, 0x7f800000, RZ, 0xfc, !PT ;  /* 0x7f80000000007812 */ /* 0x000fe200078efcff */
[----:B------:R-:W-:Y:S06]  /*13d0*/  BRA `(.L_x_53) ;  /* 0x0000000000147947 */ /* 0x000fec0003800000 */
.L_x_47:
[----:B------:R-:W-:Y:S01]  /*13e0*/  LOP3.LUT R0, R4, 0x80000000, R3, 0x48, !PT ;  /* 0x8000000004007812 */ /* 0x000fe200078e4803 */
[----:B------:R-:W-:Y:S06]  /*13f0*/  BRA `(.L_x_53) ;  /* 0x00000000000c7947 */ /* 0x000fec0003800000 */
.L_x_46:
[----:B------:R-:W0:Y:S01]  /*1400*/  MUFU.RSQ R0, -QNAN ;  /* 0xffc0000000007908 */ /* 0x000e220000001400 */
[----:B------:R-:W-:Y:S05]  /*1410*/  BRA `(.L_x_53) ;  /* 0x0000000000047947 */ /* 0x000fea0003800000 */
.L_x_45:
[----:B------:R-:W-:-:S07]  /*1420*/  FADD.FTZ R0, R3, R0 ;  /* 0x0000000003007221 */ /* 0x000fce0000010000 */
.L_x_53:
[----:B------:R-:W-:Y:S05]  /*1430*/  BSYNC.RECONVERGENT B2 ;  /* 0x0000000000027941 */ /* 0x000fea0003800200 */
.L_x_43:
[----:B------:R-:W-:-:S04]  /*1440*/  HFMA2 R3, -RZ, RZ, 0, 0 ;  /* 0x00000000ff037431 */ /* 0x000fc800000001ff */
[----:B0-----:R-:W-:Y:S05]  /*1450*/  RET.REL.NODEC R2 `(cosineSimilarity) ;  /* 0xffffffe802e87950 */ /* 0x001fea0003c3ffff */
.L_x_54:
        /* <DEDUP_REMOVED lines=10> */
.L_x_58:


//--------------------- .nv.shared.cosineSimilarityShared --------------------------
	.section	.nv.shared.cosineSimilarityShared,"aw",@nobits
	.sectionflags	@""
	.align	16
	.zero		1024


//--------------------- .nv.shared.reserved.0     --------------------------
	.section	.nv.shared.reserved.0,"aw",@nobits
	.weak		__nv_reservedSMEM_offset_0_alias
	.size		__nv_reservedSMEM_offset_0_alias, 0, 64
	.other		__nv_reservedSMEM_offset_0_alias,@"STO_CUDA_RESERVED_SHARED STV_DEFAULT"
__nv_reservedSMEM_offset_0_alias:
	.zero		0
	.zero		64


//--------------------- .nv.shared.cosineSimilarity --------------------------
	.section	.nv.shared.cosineSimilarity,"aw",@nobits
	.sectionflags	@""
	.align	16
	.zero		1024


//--------------------- .nv.constant0.cosineSimilarityShared --------------------------
	.section	.nv.constant0.cosineSimilarityShared,"a",@progbits
	.sectionflags	@""
	.align	4
.nv.constant0.cosineSimilarityShared:
	.zero		928


//--------------------- .nv.constant0.cosineSimilarity --------------------------
	.section	.nv.constant0.cosineSimilarity,"a",@progbits
	.sectionflags	@""
	.align	4
.nv.constant0.cosineSimilarity:
	.zero		928


//--------------------- SYMBOLS --------------------------

	.type		.nv.reservedSmem.offset0,@object
	.size		.nv.reservedSmem.offset0,0x4
	.type		.nv.reservedSmem.cap,@object
	.size		.nv.reservedSmem.cap,0x4
